	.target	sm_90a

	.elftype	@"ET_EXEC"


//--------------------- .note.nv.tkinfo           --------------------------
	.section	.note.nv.tkinfo,"",@"SHT_NOTE"
	.sectionflags	@"SHF_NOTE_NV_TKINFO"
	.tkinfo
        /*0018*/ 	.word	0x00000002
        /*0030*/ 	.string	""
        /*0030*/ 	.string	"ptxas"
        /*0030*/ 	.string	"Cuda compilation tools, release 13.0, V13.0.88"
        /*0030*/ 	.string	"Build cuda_13.0.r13.0/compiler.36424714_0"
        /*0030*/ 	.string	"-arch sm_90a -m 64 "



//--------------------- .note.nv.cuinfo           --------------------------
	.section	.note.nv.cuinfo,"",@"SHT_NOTE"
	.sectionflags	@"SHF_NOTE_NV_CUINFO"
        /*0018*/ 	.short	0x0002
        /*001a*/ 	.short	0x005a
        /*001c*/ 	.short	0x0082
	.zero		2


//--------------------- .nv.info                  --------------------------
	.section	.nv.info,"",@"SHT_CUDA_INFO"
	.align	4


	//----- nvinfo : EIATTR_REGCOUNT
	.align		4
        /*0000*/ 	.byte	0x04, 0x2f
        /*0002*/ 	.short	(.L_15 - .L_14)
	.align		4
.L_14:
        /*0004*/ 	.word	index@(_ZN7cutlass13device_kernelINS_4gemm6kernel13GemmUniversalIN4cute5tupleIJiiiiEEENS1_10collective13CollectiveMmaINS1_34MainloopSm90TmaGmmaWarpSpecializedILi4ENS5_IJNS4_1CILi2EEENSA_ILi1EEESC_EEENS1_35KernelTmaWarpSpecializedCooperativeEEENS5_IJNSA_ILi128EEENSA_ILi64EEESG_EEENS_10bfloat16_tENS5_IJlSC_lEEESJ_SK_NS4_8TiledMMAINS4_8MMA_AtomIJNS4_4SM904GMMA27MMA_64x64x16_F32BF16BF16_SSILNSO_5MajorE0ELSQ_0ELNSO_7ScaleInE1ELSR_1EEEEEENS4_6LayoutISD_NS5_IJSC_NSA_ILi0EEESV_EEEEENS5_IJNS4_10UnderscoreESY_SY_EEEEENS4_13SM90_TMA_LOADENS4_14ComposedLayoutINS4_7SwizzleILi3ELi4ELi3EEENS4_18smem_ptr_flag_bitsILi16EEENSU_INS5_IJNSA_ILi8EEESH_EEENS5_IJSH_SC_EEEEEEEvNS4_8identityENS4_23SM90_TMA_LOAD_MULTICASTES1B_vS1C_EENS_8epilogue10collective6detail29Sm90TmaWarpSpecializedAdapterINS1G_15DefaultEpilogueISJ_SK_SK_NS1F_6thread17LinearCombinationISJ_Li1EffLNS1K_9ScaleType4KindE0ELNS_15FloatRoundStyleE2ESJ_EENS1_15EpilogueDefaultEEEEEvvEEEEvNT_6ParamsE)
        /*0008*/ 	.word	0x000000a8


	//----- nvinfo : EIATTR_FRAME_SIZE
	.align		4
.L_15:
        /*000c*/ 	.byte	0x04, 0x11
        /*000e*/ 	.short	(.L_17 - .L_16)
	.align		4
.L_16:
        /*0010*/ 	.word	index@(_ZN7cutlass13device_kernelINS_4gemm6kernel13GemmUniversalIN4cute5tupleIJiiiiEEENS1_10collective13CollectiveMmaINS1_34MainloopSm90TmaGmmaWarpSpecializedILi4ENS5_IJNS4_1CILi2EEENSA_ILi1EEESC_EEENS1_35KernelTmaWarpSpecializedCooperativeEEENS5_IJNSA_ILi128EEENSA_ILi64EEESG_EEENS_10bfloat16_tENS5_IJlSC_lEEESJ_SK_NS4_8TiledMMAINS4_8MMA_AtomIJNS4_4SM904GMMA27MMA_64x64x16_F32BF16BF16_SSILNSO_5MajorE0ELSQ_0ELNSO_7ScaleInE1ELSR_1EEEEEENS4_6LayoutISD_NS5_IJSC_NSA_ILi0EEESV_EEEEENS5_IJNS4_10UnderscoreESY_SY_EEEEENS4_13SM90_TMA_LOADENS4_14ComposedLayoutINS4_7SwizzleILi3ELi4ELi3EEENS4_18smem_ptr_flag_bitsILi16EEENSU_INS5_IJNSA_ILi8EEESH_EEENS5_IJSH_SC_EEEEEEEvNS4_8identityENS4_23SM90_TMA_LOAD_MULTICASTES1B_vS1C_EENS_8epilogue10collective6detail29Sm90TmaWarpSpecializedAdapterINS1G_15DefaultEpilogueISJ_SK_SK_NS1F_6thread17LinearCombinationISJ_Li1EffLNS1K_9ScaleType4KindE0ELNS_15FloatRoundStyleE2ESJ_EENS1_15EpilogueDefaultEEEEEvvEEEEvNT_6ParamsE)
        /*0014*/ 	.word	0x00000000


	//----- nvinfo : EIATTR_MIN_STACK_SIZE
	.align		4
.L_17:
        /*0018*/ 	.byte	0x04, 0x12
        /*001a*/ 	.short	(.L_19 - .L_18)
	.align		4
.L_18:
        /*001c*/ 	.word	index@(_ZN7cutlass13device_kernelINS_4gemm6kernel13GemmUniversalIN4cute5tupleIJiiiiEEENS1_10collective13CollectiveMmaINS1_34MainloopSm90TmaGmmaWarpSpecializedILi4ENS5_IJNS4_1CILi2EEENSA_ILi1EEESC_EEENS1_35KernelTmaWarpSpecializedCooperativeEEENS5_IJNSA_ILi128EEENSA_ILi64EEESG_EEENS_10bfloat16_tENS5_IJlSC_lEEESJ_SK_NS4_8TiledMMAINS4_8MMA_AtomIJNS4_4SM904GMMA27MMA_64x64x16_F32BF16BF16_SSILNSO_5MajorE0ELSQ_0ELNSO_7ScaleInE1ELSR_1EEEEEENS4_6LayoutISD_NS5_IJSC_NSA_ILi0EEESV_EEEEENS5_IJNS4_10UnderscoreESY_SY_EEEEENS4_13SM90_TMA_LOADENS4_14ComposedLayoutINS4_7SwizzleILi3ELi4ELi3EEENS4_18smem_ptr_flag_bitsILi16EEENSU_INS5_IJNSA_ILi8EEESH_EEENS5_IJSH_SC_EEEEEEEvNS4_8identityENS4_23SM90_TMA_LOAD_MULTICASTES1B_vS1C_EENS_8epilogue10collective6detail29Sm90TmaWarpSpecializedAdapterINS1G_15DefaultEpilogueISJ_SK_SK_NS1F_6thread17LinearCombinationISJ_Li1EffLNS1K_9ScaleType4KindE0ELNS_15FloatRoundStyleE2ESJ_EENS1_15EpilogueDefaultEEEEEvvEEEEvNT_6ParamsE)
        /*0020*/ 	.word	0x00000000
.L_19:


//--------------------- .nv.compat                --------------------------
	.section	.nv.compat,"",@"SHT_CUDA_COMPAT_INFO"
	.align	4
        /*0000*/ 	.byte	0x02, 0x09, 0x01, 0x00, 0x02, 0x02, 0x04, 0x00, 0x02, 0x05, 0x05, 0x00, 0x03, 0x07, 0x01, 0x01
        /*0010*/ 	.byte	0x02, 0x03, 0x01, 0x00, 0x02, 0x06, 0x01, 0x00, 0x04, 0x0b, 0x08, 0x00, 0x00, 0x00, 0x00, 0x00
        /*0020*/ 	.byte	0x00, 0x00, 0x00, 0x00


//--------------------- .nv.info._ZN7cutlass13device_kernelINS_4gemm6kernel13GemmUniversalIN4cute5tupleIJiiiiEEENS1_10collective13CollectiveMmaINS1_34MainloopSm90TmaGmmaWarpSpecializedILi4ENS5_IJNS4_1CILi2EEENSA_ILi1EEESC_EEENS1_35KernelTmaWarpSpecializedCooperativeEEENS5_IJNSA_ILi128EEENSA_ILi64EEESG_EEENS_10bfloat16_tENS5_IJlSC_lEEESJ_SK_NS4_8TiledMMAINS4_8MMA_AtomIJNS4_4SM904GMMA27MMA_64x64x16_F32BF16BF16_SSILNSO_5MajorE0ELSQ_0ELNSO_7ScaleInE1ELSR_1EEEEEENS4_6LayoutISD_NS5_IJSC_NSA_ILi0EEESV_EEEEENS5_IJNS4_10UnderscoreESY_SY_EEEEENS4_13SM90_TMA_LOADENS4_14ComposedLayoutINS4_7SwizzleILi3ELi4ELi3EEENS4_18smem_ptr_flag_bitsILi16EEENSU_INS5_IJNSA_ILi8EEESH_EEENS5_IJSH_SC_EEEEEEEvNS4_8identityENS4_23SM90_TMA_LOAD_MULTICASTES1B_vS1C_EENS_8epilogue10collective6detail29Sm90TmaWarpSpecializedAdapterINS1G_15DefaultEpilogueISJ_SK_SK_NS1F_6thread17LinearCombinationISJ_Li1EffLNS1K_9ScaleType4KindE0ELNS_15FloatRoundStyleE2ESJ_EENS1_15EpilogueDefaultEEEEEvvEEEEvNT_6ParamsE --------------------------
	.section	.nv.info._ZN7cutlass13device_kernelINS_4gemm6kernel13GemmUniversalIN4cute5tupleIJiiiiEEENS1_10collective13CollectiveMmaINS1_34MainloopSm90TmaGmmaWarpSpecializedILi4ENS5_IJNS4_1CILi2EEENSA_ILi1EEESC_EEENS1_35KernelTmaWarpSpecializedCooperativeEEENS5_IJNSA_ILi128EEENSA_ILi64EEESG_EEENS_10bfloat16_tENS5_IJlSC_lEEESJ_SK_NS4_8TiledMMAINS4_8MMA_AtomIJNS4_4SM904GMMA27MMA_64x64x16_F32BF16BF16_SSILNSO_5MajorE0ELSQ_0ELNSO_7ScaleInE1ELSR_1EEEEEENS4_6LayoutISD_NS5_IJSC_NSA_ILi0EEESV_EEEEENS5_IJNS4_10UnderscoreESY_SY_EEEEENS4_13SM90_TMA_LOADENS4_14ComposedLayoutINS4_7SwizzleILi3ELi4ELi3EEENS4_18smem_ptr_flag_bitsILi16EEENSU_INS5_IJNSA_ILi8EEESH_EEENS5_IJSH_SC_EEEEEEEvNS4_8identityENS4_23SM90_TMA_LOAD_MULTICASTES1B_vS1C_EENS_8epilogue10collective6detail29Sm90TmaWarpSpecializedAdapterINS1G_15DefaultEpilogueISJ_SK_SK_NS1F_6thread17LinearCombinationISJ_Li1EffLNS1K_9ScaleType4KindE0ELNS_15FloatRoundStyleE2ESJ_EENS1_15EpilogueDefaultEEEEEvvEEEEvNT_6ParamsE,"",@"SHT_CUDA_INFO"
	.sectionflags	@""
	.align	4


	//----- nvinfo : EIATTR_CUDA_API_VERSION
	.align		4
        /*0000*/ 	.byte	0x04, 0x37
        /*0002*/ 	.short	(.L_21 - .L_20)
.L_20:
        /*0004*/ 	.word	0x00000082


	//----- nvinfo : EIATTR_KPARAM_INFO
	.align		4
.L_21:
        /*0008*/ 	.byte	0x04, 0x17
        /*000a*/ 	.short	(.L_23 - .L_22)
.L_22:
        /*000c*/ 	.word	0x00000000
        /*0010*/ 	.short	0x0000
        /*0012*/ 	.short	0x0070
        /*0014*/ 	.byte	0x00, 0xf0, 0x01, 0x10


	//----- nvinfo : EIATTR_SPARSE_MMA_MASK
	.align		4
.L_23:
        /*0018*/ 	.byte	0x03, 0x50
        /*001a*/ 	.short	0x0000


	//----- nvinfo : EIATTR_MAXREG_COUNT
	.align		4
        /*001c*/ 	.byte	0x03, 0x1b
        /*001e*/ 	.short	0x00a8


	//----- nvinfo : EIATTR_NUM_BARRIERS
	.align		4
        /*0020*/ 	.byte	0x02, 0x4c
        /*0022*/ 	.byte	0x01
	.zero		1


	//----- nvinfo : EIATTR_EXTERNS
	.align		4
        /*0024*/ 	.byte	0x04, 0x0f
        /*0026*/ 	.short	(.L_25 - .L_24)


	//   ....[0]....
	.align		4
.L_24:
        /*0028*/ 	.word	index@(__assertfail)


	//----- nvinfo : EIATTR_MERCURY_ISA_VERSION
	.align		4
.L_25:
        /*002c*/ 	.byte	0x03, 0x5f
        /*002e*/ 	.short	0x0101


	//----- nvinfo : EIATTR_INT_WARP_WIDE_INSTR_OFFSETS
	.align		4
        /*0030*/ 	.byte	0x04, 0x31
        /*0032*/ 	.short	(.L_27 - .L_26)


	//   ....[0]....
.L_26:
        /*0034*/ 	.word	0x00000490


	//   ....[1]....
        /*0038*/ 	.word	0x000004c0


	//   ....[2]....
        /*003c*/ 	.word	0x00000680


	//   ....[3]....
        /*0040*/ 	.word	0x00002280


	//----- nvinfo : EIATTR_COOP_GROUP_MASK_REGIDS
	.align		4
.L_27:
        /*0044*/ 	.byte	0x04, 0x29
        /*0046*/ 	.short	(.L_29 - .L_28)


	//   ....[0]....
.L_28:
        /*0048*/ 	.word	0xffffffff


	//   ....[1]....
        /*004c*/ 	.word	0xffffffff


	//   ....[2]....
        /*0050*/ 	.word	0xffffffff


	//   ....[3]....
        /*0054*/ 	.word	0xffffffff


	//   ....[4]....
        /*0058*/ 	.word	0xffffffff


	//   ....[5]....
        /*005c*/ 	.word	0xffffffff


	//----- nvinfo : EIATTR_COOP_GROUP_INSTR_OFFSETS
	.align		4
.L_29:
        /*0060*/ 	.byte	0x04, 0x28
        /*0062*/ 	.short	(.L_31 - .L_30)


	//   ....[0]....
.L_30:
        /*0064*/ 	.word	0x00000060


	//   ....[1]....
        /*0068*/ 	.word	0x00000070


	//   ....[2]....
        /*006c*/ 	.word	0x00000130


	//   ....[3]....
        /*0070*/ 	.word	0x000002d0


	//   ....[4]....
        /*0074*/ 	.word	0x00000800


	//   ....[5]....
        /*0078*/ 	.word	0x00001480


	//----- nvinfo : EIATTR_REG_RECONFIG
	.align		4
.L_31:
        /*007c*/ 	.byte	0x01, 0x54
	.zero		2


	//----- nvinfo : EIATTR_SYSCALL_OFFSETS
	.align		4
        /*0080*/ 	.byte	0x04, 0x46
        /*0082*/ 	.short	(.L_33 - .L_32)


	//   ....[0]....
.L_32:
        /*0084*/ 	.word	0x00001670


	//----- nvinfo : EIATTR_MBARRIER_INSTR_OFFSETS
	.align		4
.L_33:
        /*0088*/ 	.byte	0x04, 0x39
        /*008a*/ 	.short	(.L_35 - .L_34)


	//   ....[0]....
.L_34:
        /*008c*/ 	.word	0x00000230
        /*0090*/ 	.word	0x000000ff
        /*0094*/ 	.word	0x00000000
        /*0098*/ 	.short	0x0100
        /*009a*/ 	.byte	0x08
	.zero		1


	//   ....[1]....
        /*009c*/ 	.word	0x00000240
        /*00a0*/ 	.word	0x000000ff
        /*00a4*/ 	.word	0x00000020
        /*00a8*/ 	.short	0x0100
        /*00aa*/ 	.byte	0x08
	.zero		1


	//   ....[2]....
        /*00ac*/ 	.word	0x00000250
        /*00b0*/ 	.word	0x000000ff
        /*00b4*/ 	.word	0x00000008
        /*00b8*/ 	.short	0x0100
        /*00ba*/ 	.byte	0x08
	.zero		1


	//   ....[3]....
        /*00bc*/ 	.word	0x00000260
        /*00c0*/ 	.word	0x000000ff
        /*00c4*/ 	.word	0x00000028
        /*00c8*/ 	.short	0x0100
        /*00ca*/ 	.byte	0x08
	.zero		1


	//   ....[4]....
        /*00cc*/ 	.word	0x00000270
        /*00d0*/ 	.word	0x000000ff
        /*00d4*/ 	.word	0x00000010
        /*00d8*/ 	.short	0x0100
        /*00da*/ 	.byte	0x08
	.zero		1


	//   ....[5]....
        /*00dc*/ 	.word	0x00000280
        /*00e0*/ 	.word	0x000000ff
        /*00e4*/ 	.word	0x00000030
        /*00e8*/ 	.short	0x0100
        /*00ea*/ 	.byte	0x08
	.zero		1


	//   ....[6]....
        /*00ec*/ 	.word	0x00000290
        /*00f0*/ 	.word	0x000000ff
        /*00f4*/ 	.word	0x00000018
        /*00f8*/ 	.short	0x0100
        /*00fa*/ 	.byte	0x08
	.zero		1


	//   ....[7]....
        /*00fc*/ 	.word	0x000002a0
        /*0100*/ 	.word	0x000000ff
        /*0104*/ 	.word	0x00000038
        /*0108*/ 	.short	0x0100
        /*010a*/ 	.byte	0x08
	.zero		1


	//   ....[8]....
        /*010c*/ 	.word	0x00000720
        /*0110*/ 	.word	0x000000ff
        /*0114*/ 	.word	0x00000050
        /*0118*/ 	.short	0x0100
        /*011a*/ 	.byte	0x06
	.zero		1


	//   ....[9]....
        /*011c*/ 	.word	0x000007a0
        /*0120*/ 	.word	0x000000ff
        /*0124*/ 	.word	0x00000058
        /*0128*/ 	.short	0x0100
        /*012a*/ 	.byte	0x06
	.zero		1


	//   ....[10]....
        /*012c*/ 	.word	0x00001730
        /*0130*/ 	.word	0x00000003
        /*0134*/ 	.word	0x00000000
        /*0138*/ 	.short	0x010a
        /*013a*/ 	.byte	0x3f
	.zero		1


	//   ....[11]....
        /*013c*/ 	.word	0x00001790
        /*0140*/ 	.word	0x00000003
        /*0144*/ 	.word	0x00000000
        /*0148*/ 	.short	0x010a
        /*014a*/ 	.byte	0x3f
	.zero		1


	//   ....[12]....
        /*014c*/ 	.word	0x00001cd0
        /*0150*/ 	.word	0x00000005
        /*0154*/ 	.word	0x00000000
        /*0158*/ 	.short	0x010a
        /*015a*/ 	.byte	0x3f
	.zero		1


	//   ....[13]....
        /*015c*/ 	.word	0x00001d10
        /*0160*/ 	.word	0x00000005
        /*0164*/ 	.word	0x00000000
        /*0168*/ 	.short	0x010a
        /*016a*/ 	.byte	0x3f
	.zero		1


	//   ....[14]....
        /*016c*/ 	.word	0x00002130
        /*0170*/ 	.word	0x00000004
        /*0174*/ 	.word	0x00000000
        /*0178*/ 	.short	0x0101
        /*017a*/ 	.byte	0x3f
	.zero		1


	//   ....[15]....
        /*017c*/ 	.word	0x000022f0
        /*0180*/ 	.word	0x00000000
        /*0184*/ 	.word	0x00000000
        /*0188*/ 	.short	0x0101
        /*018a*/ 	.byte	0x3f
	.zero		1


	//   ....[16]....
        /*018c*/ 	.word	0x00005610
        /*0190*/ 	.word	0x00000017
        /*0194*/ 	.word	0x00000020
        /*0198*/ 	.short	0x010a
        /*019a*/ 	.byte	0x3f
	.zero		1


	//   ....[17]....
        /*019c*/ 	.word	0x00005a90
        /*01a0*/ 	.word	0x00000005
        /*01a4*/ 	.word	0x00000058
        /*01a8*/ 	.short	0x0101
        /*01aa*/ 	.byte	0x3f
	.zero		1


	//   ....[18]....
        /*01ac*/ 	.word	0x000061b0
        /*01b0*/ 	.word	0x00000007
        /*01b4*/ 	.word	0x00000000
        /*01b8*/ 	.short	0x010a
        /*01ba*/ 	.byte	0x3f
	.zero		1


	//   ....[19]....
        /*01bc*/ 	.word	0x00006230
        /*01c0*/ 	.word	0x00000006
        /*01c4*/ 	.word	0x00000000
        /*01c8*/ 	.short	0x010a
        /*01ca*/ 	.byte	0x3f
	.zero		1


	//   ....[20]....
        /*01cc*/ 	.word	0x000062c0
        /*01d0*/ 	.word	0x00000007
        /*01d4*/ 	.word	0x00000000
        /*01d8*/ 	.short	0x010a
        /*01da*/ 	.byte	0x3f
	.zero		1


	//   ....[21]....
        /*01dc*/ 	.word	0x00006350
        /*01e0*/ 	.word	0x00000005
        /*01e4*/ 	.word	0x00000000
        /*01e8*/ 	.short	0x010a
        /*01ea*/ 	.byte	0x3f
	.zero		1


	//   ....[22]....
        /*01ec*/ 	.word	0x000063b0
        /*01f0*/ 	.word	0x00000003
        /*01f4*/ 	.word	0x00000000
        /*01f8*/ 	.short	0x010a
        /*01fa*/ 	.byte	0x3f
	.zero		1


	//   ....[23]....
        /*01fc*/ 	.word	0x00006400
        /*0200*/ 	.word	0x00000005
        /*0204*/ 	.word	0x00000000
        /*0208*/ 	.short	0x010a
        /*020a*/ 	.byte	0x3f
	.zero		1


	//   ....[24]....
        /*020c*/ 	.word	0x000064d0
        /*0210*/ 	.word	0x00000017
        /*0214*/ 	.word	0x00000020
        /*0218*/ 	.short	0x010a
        /*021a*/ 	.byte	0x3f
	.zero		1


	//   ....[25]....
        /*021c*/ 	.word	0x000065a0
        /*0220*/ 	.word	0x00000007
        /*0224*/ 	.word	0x00000000
        /*0228*/ 	.short	0x010a
        /*022a*/ 	.byte	0x3f
	.zero		1


	//   ....[26]....
        /*022c*/ 	.word	0x000065f0
        /*0230*/ 	.word	0x00000006
        /*0234*/ 	.word	0x00000000
        /*0238*/ 	.short	0x010a
        /*023a*/ 	.byte	0x3f
	.zero		1


	//   ....[27]....
        /*023c*/ 	.word	0x00006640
        /*0240*/ 	.word	0x00000007
        /*0244*/ 	.word	0x00000000
        /*0248*/ 	.short	0x010a
        /*024a*/ 	.byte	0x3f
	.zero		1


	//----- nvinfo : EIATTR_NUM_MBARRIERS
	.align		4
.L_35:
        /*024c*/ 	.byte	0x03, 0x38
        /*024e*/ 	.short	0x000a


	//----- nvinfo : EIATTR_EXIT_INSTR_OFFSETS
	.align		4
        /*0250*/ 	.byte	0x04, 0x1c
        /*0252*/ 	.short	(.L_37 - .L_36)


	//   ....[0]....
.L_36:
        /*0254*/ 	.word	0x000009d0


	//   ....[1]....
        /*0258*/ 	.word	0x000011e0


	//   ....[2]....
        /*025c*/ 	.word	0x00004d90


	//   ....[3]....
        /*0260*/ 	.word	0x000052f0


	//   ....[4]....
        /*0264*/ 	.word	0x000063a0


	//----- nvinfo : EIATTR_MAX_THREADS
	.align		4
.L_37:
        /*0268*/ 	.byte	0x04, 0x05
        /*026a*/ 	.short	(.L_39 - .L_38)
.L_38:
        /*026c*/ 	.word	0x00000180
        /*0270*/ 	.word	0x00000001
        /*0274*/ 	.word	0x00000001


	//----- nvinfo : EIATTR_CRS_STACK_SIZE
	.align		4
.L_39:
        /*0278*/ 	.byte	0x04, 0x1e
        /*027a*/ 	.short	(.L_41 - .L_40)
.L_40:
        /*027c*/ 	.word	0x00000000


	//----- nvinfo : EIATTR_CBANK_PARAM_SIZE
	.align		4
.L_41:
        /*0280*/ 	.byte	0x03, 0x19
        /*0282*/ 	.short	0x0470


	//----- nvinfo : EIATTR_PARAM_CBANK
	.align		4
        /*0284*/ 	.byte	0x04, 0x0a
        /*0286*/ 	.short	(.L_43 - .L_42)
	.align		4
.L_42:
        /*0288*/ 	.word	index@(.nv.constant0._ZN7cutlass13device_kernelINS_4gemm6kernel13GemmUniversalIN4cute5tupleIJiiiiEEENS1_10collective13CollectiveMmaINS1_34MainloopSm90TmaGmmaWarpSpecializedILi4ENS5_IJNS4_1CILi2EEENSA_ILi1EEESC_EEENS1_35KernelTmaWarpSpecializedCooperativeEEENS5_IJNSA_ILi128EEENSA_ILi64EEESG_EEENS_10bfloat16_tENS5_IJlSC_lEEESJ_SK_NS4_8TiledMMAINS4_8MMA_AtomIJNS4_4SM904GMMA27MMA_64x64x16_F32BF16BF16_SSILNSO_5MajorE0ELSQ_0ELNSO_7ScaleInE1ELSR_1EEEEEENS4_6LayoutISD_NS5_IJSC_NSA_ILi0EEESV_EEEEENS5_IJNS4_10UnderscoreESY_SY_EEEEENS4_13SM90_TMA_LOADENS4_14ComposedLayoutINS4_7SwizzleILi3ELi4ELi3EEENS4_18smem_ptr_flag_bitsILi16EEENSU_INS5_IJNSA_ILi8EEESH_EEENS5_IJSH_SC_EEEEEEEvNS4_8identityENS4_23SM90_TMA_LOAD_MULTICASTES1B_vS1C_EENS_8epilogue10collective6detail29Sm90TmaWarpSpecializedAdapterINS1G_15DefaultEpilogueISJ_SK_SK_NS1F_6thread17LinearCombinationISJ_Li1EffLNS1K_9ScaleType4KindE0ELNS_15FloatRoundStyleE2ESJ_EENS1_15EpilogueDefaultEEEEEvvEEEEvNT_6ParamsE)
        /*028c*/ 	.short	0x0210
        /*028e*/ 	.short	0x0470


	//----- nvinfo : EIATTR_SW_WAR
	.align		4
.L_43:
        /*0290*/ 	.byte	0x04, 0x36
        /*0292*/ 	.short	(.L_45 - .L_44)
.L_44:
        /*0294*/ 	.word	0x00000008
.L_45:


//--------------------- .nv.callgraph             --------------------------
	.section	.nv.callgraph,"",@"SHT_CUDA_CALLGRAPH"
	.align	4
	.sectionentsize	8
	.align		4
        /*0000*/ 	.word	0x00000000
	.align		4
        /*0004*/ 	.word	0xffffffff
	.align		4
        /*0008*/ 	.word	index@(_ZN7cutlass13device_kernelINS_4gemm6kernel13GemmUniversalIN4cute5tupleIJiiiiEEENS1_10collective13CollectiveMmaINS1_34MainloopSm90TmaGmmaWarpSpecializedILi4ENS5_IJNS4_1CILi2EEENSA_ILi1EEESC_EEENS1_35KernelTmaWarpSpecializedCooperativeEEENS5_IJNSA_ILi128EEENSA_ILi64EEESG_EEENS_10bfloat16_tENS5_IJlSC_lEEESJ_SK_NS4_8TiledMMAINS4_8MMA_AtomIJNS4_4SM904GMMA27MMA_64x64x16_F32BF16BF16_SSILNSO_5MajorE0ELSQ_0ELNSO_7ScaleInE1ELSR_1EEEEEENS4_6LayoutISD_NS5_IJSC_NSA_ILi0EEESV_EEEEENS5_IJNS4_10UnderscoreESY_SY_EEEEENS4_13SM90_TMA_LOADENS4_14ComposedLayoutINS4_7SwizzleILi3ELi4ELi3EEENS4_18smem_ptr_flag_bitsILi16EEENSU_INS5_IJNSA_ILi8EEESH_EEENS5_IJSH_SC_EEEEEEEvNS4_8identityENS4_23SM90_TMA_LOAD_MULTICASTES1B_vS1C_EENS_8epilogue10collective6detail29Sm90TmaWarpSpecializedAdapterINS1G_15DefaultEpilogueISJ_SK_SK_NS1F_6thread17LinearCombinationISJ_Li1EffLNS1K_9ScaleType4KindE0ELNS_15FloatRoundStyleE2ESJ_EENS1_15EpilogueDefaultEEEEEvvEEEEvNT_6ParamsE)
	.align		4
        /*000c*/ 	.word	index@(__assertfail)
	.align		4
        /*0010*/ 	.word	0x00000000
	.align		4
        /*0014*/ 	.word	0xfffffffe
	.align		4
        /*0018*/ 	.word	0x00000000
	.align		4
        /*001c*/ 	.word	0xfffffffd
	.align		4
        /*0020*/ 	.word	0x00000000
	.align		4
        /*0024*/ 	.word	0xfffffffc


//--------------------- .nv.constant4             --------------------------
	.section	.nv.constant4,"a",@progbits
	.align	8
	.align		8
.nv.constant4:
        /*0000*/ 	.dword	__assertfail
	.align		8
        /*0008*/ 	.dword	__unnamed_1
	.align		8
        /*0010*/ 	.dword	_ZN40_INTERNAL_c2c4a3ad_4_k_cu_0e74b1a8_103864cuda3std3__45__cpo5beginE
	.align		8
        /*0018*/ 	.dword	_ZN40_INTERNAL_c2c4a3ad_4_k_cu_0e74b1a8_103864cuda3std3__45__cpo3endE
	.align		8
        /*0020*/ 	.dword	_ZN40_INTERNAL_c2c4a3ad_4_k_cu_0e74b1a8_103864cuda3std3__45__cpo6cbeginE
	.align		8
        /*0028*/ 	.dword	_ZN40_INTERNAL_c2c4a3ad_4_k_cu_0e74b1a8_103864cuda3std3__45__cpo4cendE
	.align		8
        /*0030*/ 	.dword	_ZN40_INTERNAL_c2c4a3ad_4_k_cu_0e74b1a8_103864cuda3std3__442_GLOBAL__N__c2c4a3ad_4_k_cu_0e74b1a8_103866ignoreE
	.align		8
        /*0038*/ 	.dword	_ZN40_INTERNAL_c2c4a3ad_4_k_cu_0e74b1a8_103864cuda3std3__419piecewise_constructE
	.align		8
        /*0040*/ 	.dword	_ZN40_INTERNAL_c2c4a3ad_4_k_cu_0e74b1a8_103864cuda3std3__48in_placeE
	.align		8
        /*0048*/ 	.dword	_ZN40_INTERNAL_c2c4a3ad_4_k_cu_0e74b1a8_103864cuda3std6ranges3__45__cpo4swapE
	.align		8
        /*0050*/ 	.dword	_ZN40_INTERNAL_c2c4a3ad_4_k_cu_0e74b1a8_103864cuda3std6ranges3__45__cpo9iter_moveE
	.align		8
        /*0058*/ 	.dword	_ZN40_INTERNAL_c2c4a3ad_4_k_cu_0e74b1a8_103864cute7productE
	.align		8
        /*0060*/ 	.dword	_ZN40_INTERNAL_c2c4a3ad_4_k_cu_0e74b1a8_103864cute1_E
	.align		8
        /*0068*/ 	.dword	$str$22
	.align		8
        /*0070*/ 	.dword	$str$23


//--------------------- .text._ZN7cutlass13device_kernelINS_4gemm6kernel13GemmUniversalIN4cute5tupleIJiiiiEEENS1_10collective13CollectiveMmaINS1_34MainloopSm90TmaGmmaWarpSpecializedILi4ENS5_IJNS4_1CILi2EEENSA_ILi1EEESC_EEENS1_35KernelTmaWarpSpecializedCooperativeEEENS5_IJNSA_ILi128EEENSA_ILi64EEESG_EEENS_10bfloat16_tENS5_IJlSC_lEEESJ_SK_NS4_8TiledMMAINS4_8MMA_AtomIJNS4_4SM904GMMA27MMA_64x64x16_F32BF16BF16_SSILNSO_5MajorE0ELSQ_0ELNSO_7ScaleInE1ELSR_1EEEEEENS4_6LayoutISD_NS5_IJSC_NSA_ILi0EEESV_EEEEENS5_IJNS4_10UnderscoreESY_SY_EEEEENS4_13SM90_TMA_LOADENS4_14ComposedLayoutINS4_7SwizzleILi3ELi4ELi3EEENS4_18smem_ptr_flag_bitsILi16EEENSU_INS5_IJNSA_ILi8EEESH_EEENS5_IJSH_SC_EEEEEEEvNS4_8identityENS4_23SM90_TMA_LOAD_MULTICASTES1B_vS1C_EENS_8epilogue10collective6detail29Sm90TmaWarpSpecializedAdapterINS1G_15DefaultEpilogueISJ_SK_SK_NS1F_6thread17LinearCombinationISJ_Li1EffLNS1K_9ScaleType4KindE0ELNS_15FloatRoundStyleE2ESJ_EENS1_15EpilogueDefaultEEEEEvvEEEEvNT_6ParamsE --------------------------
	.section	.text._ZN7cutlass13device_kernelINS_4gemm6kernel13GemmUniversalIN4cute5tupleIJiiiiEEENS1_10collective13CollectiveMmaINS1_34MainloopSm90TmaGmmaWarpSpecializedILi4ENS5_IJNS4_1CILi2EEENSA_ILi1EEESC_EEENS1_35KernelTmaWarpSpecializedCooperativeEEENS5_IJNSA_ILi128EEENSA_ILi64EEESG_EEENS_10bfloat16_tENS5_IJlSC_lEEESJ_SK_NS4_8TiledMMAINS4_8MMA_AtomIJNS4_4SM904GMMA27MMA_64x64x16_F32BF16BF16_SSILNSO_5MajorE0ELSQ_0ELNSO_7ScaleInE1ELSR_1EEEEEENS4_6LayoutISD_NS5_IJSC_NSA_ILi0EEESV_EEEEENS5_IJNS4_10UnderscoreESY_SY_EEEEENS4_13SM90_TMA_LOADENS4_14ComposedLayoutINS4_7SwizzleILi3ELi4ELi3EEENS4_18smem_ptr_flag_bitsILi16EEENSU_INS5_IJNSA_ILi8EEESH_EEENS5_IJSH_SC_EEEEEEEvNS4_8identityENS4_23SM90_TMA_LOAD_MULTICASTES1B_vS1C_EENS_8epilogue10collective6detail29Sm90TmaWarpSpecializedAdapterINS1G_15DefaultEpilogueISJ_SK_SK_NS1F_6thread17LinearCombinationISJ_Li1EffLNS1K_9ScaleType4KindE0ELNS_15FloatRoundStyleE2ESJ_EENS1_15EpilogueDefaultEEEEEvvEEEEvNT_6ParamsE,"ax",@progbits
	.align	128
.text._ZN7cutlass13device_kernelINS_4gemm6kernel13GemmUniversalIN4cute5tupleIJiiiiEEENS1_10collective13CollectiveMmaINS1_34MainloopSm90TmaGmmaWarpSpecializedILi4ENS5_IJNS4_1CILi2EEENSA_ILi1EEESC_EEENS1_35KernelTmaWarpSpecializedCooperativeEEENS5_IJNSA_ILi128EEENSA_ILi64EEESG_EEENS_10bfloat16_tENS5_IJlSC_lEEESJ_SK_NS4_8TiledMMAINS4_8MMA_AtomIJNS4_4SM904GMMA27MMA_64x64x16_F32BF16BF16_SSILNSO_5MajorE0ELSQ_0ELNSO_7ScaleInE1ELSR_1EEEEEENS4_6LayoutISD_NS5_IJSC_NSA_ILi0EEESV_EEEEENS5_IJNS4_10UnderscoreESY_SY_EEEEENS4_13SM90_TMA_LOADENS4_14ComposedLayoutINS4_7SwizzleILi3ELi4ELi3EEENS4_18smem_ptr_flag_bitsILi16EEENSU_INS5_IJNSA_ILi8EEESH_EEENS5_IJSH_SC_EEEEEEEvNS4_8identityENS4_23SM90_TMA_LOAD_MULTICASTES1B_vS1C_EENS_8epilogue10collective6detail29Sm90TmaWarpSpecializedAdapterINS1G_15DefaultEpilogueISJ_SK_SK_NS1F_6thread17LinearCombinationISJ_Li1EffLNS1K_9ScaleType4KindE0ELNS_15FloatRoundStyleE2ESJ_EENS1_15EpilogueDefaultEEEEEvvEEEEvNT_6ParamsE:
        .type           _ZN7cutlass13device_kernelINS_4gemm6kernel13GemmUniversalIN4cute5tupleIJiiiiEEENS1_10collective13CollectiveMmaINS1_34MainloopSm90TmaGmmaWarpSpecializedILi4ENS5_IJNS4_1CILi2EEENSA_ILi1EEESC_EEENS1_35KernelTmaWarpSpecializedCooperativeEEENS5_IJNSA_ILi128EEENSA_ILi64EEESG_EEENS_10bfloat16_tENS5_IJlSC_lEEESJ_SK_NS4_8TiledMMAINS4_8MMA_AtomIJNS4_4SM904GMMA27MMA_64x64x16_F32BF16BF16_SSILNSO_5MajorE0ELSQ_0ELNSO_7ScaleInE1ELSR_1EEEEEENS4_6LayoutISD_NS5_IJSC_NSA_ILi0EEESV_EEEEENS5_IJNS4_10UnderscoreESY_SY_EEEEENS4_13SM90_TMA_LOADENS4_14ComposedLayoutINS4_7SwizzleILi3ELi4ELi3EEENS4_18smem_ptr_flag_bitsILi16EEENSU_INS5_IJNSA_ILi8EEESH_EEENS5_IJSH_SC_EEEEEEEvNS4_8identityENS4_23SM90_TMA_LOAD_MULTICASTES1B_vS1C_EENS_8epilogue10collective6detail29Sm90TmaWarpSpecializedAdapterINS1G_15DefaultEpilogueISJ_SK_SK_NS1F_6thread17LinearCombinationISJ_Li1EffLNS1K_9ScaleType4KindE0ELNS_15FloatRoundStyleE2ESJ_EENS1_15EpilogueDefaultEEEEEvvEEEEvNT_6ParamsE,@function
        .size           _ZN7cutlass13device_kernelINS_4gemm6kernel13GemmUniversalIN4cute5tupleIJiiiiEEENS1_10collective13CollectiveMmaINS1_34MainloopSm90TmaGmmaWarpSpecializedILi4ENS5_IJNS4_1CILi2EEENSA_ILi1EEESC_EEENS1_35KernelTmaWarpSpecializedCooperativeEEENS5_IJNSA_ILi128EEENSA_ILi64EEESG_EEENS_10bfloat16_tENS5_IJlSC_lEEESJ_SK_NS4_8TiledMMAINS4_8MMA_AtomIJNS4_4SM904GMMA27MMA_64x64x16_F32BF16BF16_SSILNSO_5MajorE0ELSQ_0ELNSO_7ScaleInE1ELSR_1EEEEEENS4_6LayoutISD_NS5_IJSC_NSA_ILi0EEESV_EEEEENS5_IJNS4_10UnderscoreESY_SY_EEEEENS4_13SM90_TMA_LOADENS4_14ComposedLayoutINS4_7SwizzleILi3ELi4ELi3EEENS4_18smem_ptr_flag_bitsILi16EEENSU_INS5_IJNSA_ILi8EEESH_EEENS5_IJSH_SC_EEEEEEEvNS4_8identityENS4_23SM90_TMA_LOAD_MULTICASTES1B_vS1C_EENS_8epilogue10collective6detail29Sm90TmaWarpSpecializedAdapterINS1G_15DefaultEpilogueISJ_SK_SK_NS1F_6thread17LinearCombinationISJ_Li1EffLNS1K_9ScaleType4KindE0ELNS_15FloatRoundStyleE2ESJ_EENS1_15EpilogueDefaultEEEEEvvEEEEvNT_6ParamsE,(.L_x_133 - _ZN7cutlass13device_kernelINS_4gemm6kernel13GemmUniversalIN4cute5tupleIJiiiiEEENS1_10collective13CollectiveMmaINS1_34MainloopSm90TmaGmmaWarpSpecializedILi4ENS5_IJNS4_1CILi2EEENSA_ILi1EEESC_EEENS1_35KernelTmaWarpSpecializedCooperativeEEENS5_IJNSA_ILi128EEENSA_ILi64EEESG_EEENS_10bfloat16_tENS5_IJlSC_lEEESJ_SK_NS4_8TiledMMAINS4_8MMA_AtomIJNS4_4SM904GMMA27MMA_64x64x16_F32BF16BF16_SSILNSO_5MajorE0ELSQ_0ELNSO_7ScaleInE1ELSR_1EEEEEENS4_6LayoutISD_NS5_IJSC_NSA_ILi0EEESV_EEEEENS5_IJNS4_10UnderscoreESY_SY_EEEEENS4_13SM90_TMA_LOADENS4_14ComposedLayoutINS4_7SwizzleILi3ELi4ELi3EEENS4_18smem_ptr_flag_bitsILi16EEENSU_INS5_IJNSA_ILi8EEESH_EEENS5_IJSH_SC_EEEEEEEvNS4_8identityENS4_23SM90_TMA_LOAD_MULTICASTES1B_vS1C_EENS_8epilogue10collective6detail29Sm90TmaWarpSpecializedAdapterINS1G_15DefaultEpilogueISJ_SK_SK_NS1F_6thread17LinearCombinationISJ_Li1EffLNS1K_9ScaleType4KindE0ELNS_15FloatRoundStyleE2ESJ_EENS1_15EpilogueDefaultEEEEEvvEEEEvNT_6ParamsE)
        .other          _ZN7cutlass13device_kernelINS_4gemm6kernel13GemmUniversalIN4cute5tupleIJiiiiEEENS1_10collective13CollectiveMmaINS1_34MainloopSm90TmaGmmaWarpSpecializedILi4ENS5_IJNS4_1CILi2EEENSA_ILi1EEESC_EEENS1_35KernelTmaWarpSpecializedCooperativeEEENS5_IJNSA_ILi128EEENSA_ILi64EEESG_EEENS_10bfloat16_tENS5_IJlSC_lEEESJ_SK_NS4_8TiledMMAINS4_8MMA_AtomIJNS4_4SM904GMMA27MMA_64x64x16_F32BF16BF16_SSILNSO_5MajorE0ELSQ_0ELNSO_7ScaleInE1ELSR_1EEEEEENS4_6LayoutISD_NS5_IJSC_NSA_ILi0EEESV_EEEEENS5_IJNS4_10UnderscoreESY_SY_EEEEENS4_13SM90_TMA_LOADENS4_14ComposedLayoutINS4_7SwizzleILi3ELi4ELi3EEENS4_18smem_ptr_flag_bitsILi16EEENSU_INS5_IJNSA_ILi8EEESH_EEENS5_IJSH_SC_EEEEEEEvNS4_8identityENS4_23SM90_TMA_LOAD_MULTICASTES1B_vS1C_EENS_8epilogue10collective6detail29Sm90TmaWarpSpecializedAdapterINS1G_15DefaultEpilogueISJ_SK_SK_NS1F_6thread17LinearCombinationISJ_Li1EffLNS1K_9ScaleType4KindE0ELNS_15FloatRoundStyleE2ESJ_EENS1_15EpilogueDefaultEEEEEvvEEEEvNT_6ParamsE,@"STO_CUDA_ENTRY STV_DEFAULT"
_ZN7cutlass13device_kernelINS_4gemm6kernel13GemmUniversalIN4cute5tupleIJiiiiEEENS1_10collective13CollectiveMmaINS1_34MainloopSm90TmaGmmaWarpSpecializedILi4ENS5_IJNS4_1CILi2EEENSA_ILi1EEESC_EEENS1_35KernelTmaWarpSpecializedCooperativeEEENS5_IJNSA_ILi128EEENSA_ILi64EEESG_EEENS_10bfloat16_tENS5_IJlSC_lEEESJ_SK_NS4_8TiledMMAINS4_8MMA_AtomIJNS4_4SM904GMMA27MMA_64x64x16_F32BF16BF16_SSILNSO_5MajorE0ELSQ_0ELNSO_7ScaleInE1ELSR_1EEEEEENS4_6LayoutISD_NS5_IJSC_NSA_ILi0EEESV_EEEEENS5_IJNS4_10UnderscoreESY_SY_EEEEENS4_13SM90_TMA_LOADENS4_14ComposedLayoutINS4_7SwizzleILi3ELi4ELi3EEENS4_18smem_ptr_flag_bitsILi16EEENSU_INS5_IJNSA_ILi8EEESH_EEENS5_IJSH_SC_EEEEEEEvNS4_8identityENS4_23SM90_TMA_LOAD_MULTICASTES1B_vS1C_EENS_8epilogue10collective6detail29Sm90TmaWarpSpecializedAdapterINS1G_15DefaultEpilogueISJ_SK_SK_NS1F_6thread17LinearCombinationISJ_Li1EffLNS1K_9ScaleType4KindE0ELNS_15FloatRoundStyleE2ESJ_EENS1_15EpilogueDefaultEEEEEvvEEEEvNT_6ParamsE:
[----:B------:R-:W0:Y:S01]  /*0000*/  LDC R1, c[0x0][0x28] ;  /* 0x00000a00ff017b82 */ /* 0x000e220000000800 */
[----:B------:R-:W1:Y:S01]  /*0010*/  S2R R63, SR_TID.X ;  /* 0x00000000003f7919 */ /* 0x000e620000002100 */
[----:B------:R-:W-:Y:S01]  /*0020*/  ELECT P0, URZ, PT ;  /* 0x00000000003f782f */ /* 0x000fe20003800000 */
[----:B------:R-:W-:Y:S01]  /*0030*/  BSSY B0, `(.L_x_0) ;  /* 0x000000f000007945 */ /* 0x000fe20003800000 */
[--C-:B-1----:R-:W-:Y:S02]  /*0040*/  SHF.R.U32.HI R0, RZ, 0x5, R63.reuse ;  /* 0x00000005ff007819 */ /* 0x102fe4000001163f */
[----:B------:R-:W-:-:S03]  /*0050*/  SHF.R.U32.HI R6, RZ, 0x7, R63 ;  /* 0x00000007ff067819 */ /* 0x000fc6000001163f */
[----:B------:R-:W1:Y:S04]  /*0060*/  SHFL.IDX PT, R3, R0, RZ, 0x1f ;  /* 0x00001fff00037589 */ /* 0x000e6800000e0000 */
[----:B------:R2:W3:Y:S01]  /*0070*/  SHFL.IDX PT, R2, R6, RZ, 0x1f ;  /* 0x00001fff06027589 */ /* 0x0004e200000e0000 */
[----:B-1----:R-:W-:-:S13]  /*0080*/  ISETP.NE.OR P0, PT, R3, RZ, !P0 ;  /* 0x000000ff0300720c */ /* 0x002fda0004705670 */
[----:B0-23--:R-:W-:Y:S05]  /*0090*/  @P0 BRA `(.L_x_1) ;  /* 0x0000000000200947 */ /* 0x00dfea0003800000 */
[----:B------:R-:W-:Y:S02]  /*00a0*/  ULDC.64 UR4, c[0x0][0x198] ;  /* 0x0000660000047ab9 */ /* 0x000fe40000000a00 */
[----:B------:R-:W-:Y:S02]  /*00b0*/  UIADD3 UR6, UP0, UR4, 0xf0, URZ ;  /* 0x000000f004067890 */ /* 0x000fe4000ff1e03f */
[----:B------:R-:W-:Y:S02]  /*00c0*/  UIADD3 UR4, UP1, UR4, 0x1f0, URZ ;  /* 0x000001f004047890 */ /* 0x000fe4000ff3e03f */
[----:B------:R-:W-:Y:S02]  /*00d0*/  UIADD3.X UR7, URZ, UR5, URZ, UP0, !UPT ;  /* 0x000000053f077290 */ /* 0x000fe400087fe43f */
[----:B------:R-:W-:-:S07]  /*00e0*/  UIADD3.X UR5, URZ, UR5, URZ, UP1, !UPT ;  /* 0x000000053f057290 */ /* 0x000fce0008ffe43f */
[----:B------:R0:W-:Y:S02]  /*00f0*/  UTMACCTL.PF [UR6] ;  /* 0x00000000060079b9 */ /* 0x0001e40008040000 */
[----:B------:R0:W-:Y:S02]  /*0100*/  UTMACCTL.PF [UR4] ;  /* 0x00000000040079b9 */ /* 0x0001e40008040000 */
[----:B0-----:R-:W-:Y:S01]  /*0110*/  NOP ;  /* 0x0000000000007918 */ /* 0x001fe20000000000 */
.L_x_1:
[----:B------:R-:W-:Y:S05]  /*0120*/  BSYNC B0 ;  /* 0x0000000000007941 */ /* 0x000fea0003800000 */
.L_x_0:
[----:B------:R-:W0:Y:S02]  /*0130*/  SHFL.IDX PT, R5, R0, RZ, 0x1f ;  /* 0x00001fff00057589 */ /* 0x000e2400000e0000 */
[----:B0-----:R-:W-:-:S13]  /*0140*/  ISETP.NE.AND P0, PT, R5, RZ, PT ;  /* 0x000000ff0500720c */ /* 0x001fda0003f05270 */
[----:B------:R-:W-:Y:S05]  /*0150*/  @P0 BRA `(.L_x_2) ;  /* 0x0000000000580947 */ /* 0x000fea0003800000 */
[----:B------:R-:W0:Y:S01]  /*0160*/  S2UR UR8, SR_CgaCtaId ;  /* 0x00000000000879c3 */ /* 0x000e220000008800 */
[----:B------:R-:W-:Y:S01]  /*0170*/  UMOV UR4, 0x400 ;  /* 0x0000040000047882 */ /* 0x000fe20000000000 */
[----:B------:R-:W-:Y:S01]  /*0180*/  UMOV UR5, 0x1 ;  /* 0x0000000100057882 */ /* 0x000fe20000000000 */
[----:B------:R-:W-:Y:S01]  /*0190*/  UMOV UR6, 0x4 ;  /* 0x0000000400067882 */ /* 0x000fe20000000000 */
[----:B------:R-:W-:Y:S01]  /*01a0*/  ELECT P0, URZ, PT ;  /* 0x00000000003f782f */ /* 0x000fe20003800000 */
[----:B------:R-:W-:-:S04]  /*01b0*/  UIADD3 UR6, -UR6, 0x100000, URZ ;  /* 0x0010000006067890 */ /* 0x000fc8000fffe13f */
[----:B------:R-:W-:Y:S02]  /*01c0*/  USHF.L.U32 UR7, UR6, 0xb, URZ ;  /* 0x0000000b06077899 */ /* 0x000fe4000800063f */
[----:B------:R-:W-:Y:S02]  /*01d0*/  USHF.L.U32 UR6, UR6, 0x1, URZ ;  /* 0x0000000106067899 */ /* 0x000fe4000800063f */
[----:B0-----:R-:W-:Y:S02]  /*01e0*/  ULEA UR8, UR8, UR4, 0x18 ;  /* 0x0000000408087291 */ /* 0x001fe4000f8ec03f */
[----:B------:R-:W-:-:S04]  /*01f0*/  UIADD3 UR4, -UR5, 0x100000, URZ ;  /* 0x0010000005047890 */ /* 0x000fc8000fffe13f */
[----:B------:R-:W-:Y:S02]  /*0200*/  USHF.L.U32 UR5, UR4, 0xb, URZ ;  /* 0x0000000b04057899 */ /* 0x000fe4000800063f */
[----:B------:R-:W-:Y:S01]  /*0210*/  USHF.L.U32 UR4, UR4, 0x1, URZ ;  /* 0x0000000104047899 */ /* 0x000fe2000800063f */
[----:B------:R-:W0:Y:S11]  /*0220*/  FENCE.VIEW.ASYNC.S ;  /* 0x00000000000073c6 */ /* 0x000e360000000000 */
[----:B0-----:R0:W1:Y:S01]  /*0230*/  SYNCS.EXCH.64 URZ, [UR8], UR4 ;  /* 0x00000004083f75b2 */ /* 0x0010620008000100 */
[----:B------:R0:W2:Y:S01]  /*0240*/  SYNCS.EXCH.64 URZ, [UR8+0x20], UR6 ;  /* 0x00002006083f75b2 */ /* 0x0000a20008000100 */
[----:B------:R0:W3:Y:S01]  /*0250*/  SYNCS.EXCH.64 URZ, [UR8+0x8], UR4 ;  /* 0x00000804083f75b2 */ /* 0x0000e20008000100 */
[----:B------:R0:W4:Y:S01]  /*0260*/  SYNCS.EXCH.64 URZ, [UR8+0x28], UR6 ;  /* 0x00002806083f75b2 */ /* 0x0001220008000100 */
[----:B------:R0:W0:Y:S01]  /*0270*/  SYNCS.EXCH.64 URZ, [UR8+0x10], UR4 ;  /* 0x00001004083f75b2 */ /* 0x0000220008000100 */
[----:B------:R0:W0:Y:S01]  /*0280*/  SYNCS.EXCH.64 URZ, [UR8+0x30], UR6 ;  /* 0x00003006083f75b2 */ /* 0x0000220008000100 */
[----:B------:R0:W0:Y:S01]  /*0290*/  SYNCS.EXCH.64 URZ, [UR8+0x18], UR4 ;  /* 0x00001804083f75b2 */ /* 0x0000220008000100 */
[----:B------:R0:W0:Y:S01]  /*02a0*/  SYNCS.EXCH.64 URZ, [UR8+0x38], UR6 ;  /* 0x00003806083f75b2 */ /* 0x0000220008000100 */
[----:B------:R-:W-:Y:S01]  /*02b0*/  NOP ;  /* 0x0000000000007918 */ /* 0x000fe20000000000 */
.L_x_2:
[----:B------:R-:W-:Y:S01]  /*02c0*/  SHF.R.S32.HI R4, RZ, 0x1f, R63 ;  /* 0x0000001fff047819 */ /* 0x000fe2000001143f */
[----:B------:R-:W5:Y:S01]  /*02d0*/  SHFL.IDX PT, R0, R0, RZ, 0x1f ;  /* 0x00001fff00007589 */ /* 0x000f6200000e0000 */
[----:B0-----:R-:W0:Y:S01]  /*02e0*/  S2UR UR8, SR_CTAID.X ;  /* 0x00000000000879c3 */ /* 0x001e220000002500 */
[----:B------:R-:W-:Y:S02]  /*02f0*/  ELECT P0, URZ, PT ;  /* 0x00000000003f782f */ /* 0x000fe40003800000 */
[----:B------:R-:W-:Y:S01]  /*0300*/  LEA.HI R4, R4, R63, RZ, 0x7 ;  /* 0x0000003f04047211 */ /* 0x000fe200078f38ff */
[----:B------:R-:W-:Y:S01]  /*0310*/  ULDC UR4, c[0x0][0x150] ;  /* 0x0000540000047ab9 */ /* 0x000fe20000000800 */
[----:B------:R-:W-:Y:S01]  /*0320*/  SHF.R.S32.HI R10, RZ, 0x1f, R5 ;  /* 0x0000001fff0a7819 */ /* 0x000fe20000011405 */
[----:B------:R-:W-:Y:S01]  /*0330*/  NOP ;  /* 0x0000000000007918 */ /* 0x000fe20000000000 */
[----:B------:R-:W-:Y:S01]  /*0340*/  LOP3.LUT R4, R4, 0xffffff80, RZ, 0xc0, !PT ;  /* 0xffffff8004047812 */ /* 0x000fe200078ec0ff */
[----:B------:R-:W-:Y:S01]  /*0350*/  NOP ;  /* 0x0000000000007918 */ /* 0x000fe20000000000 */
[----:B------:R-:W-:Y:S01]  /*0360*/  LEA.HI R10, R10, R5, RZ, 0x2 ;  /* 0x000000050a0a7211 */ /* 0x000fe200078f10ff */
[----:B------:R-:W1:Y:S01]  /*0370*/  LDC R12, c[0x0][0x144] ;  /* 0x00005100ff0c7b82 */ /* 0x000e620000000800 */
[----:B------:R-:W-:Y:S01]  /*0380*/  IMAD.MOV.U32 R22, RZ, RZ, 0x1 ;  /* 0x00000001ff167424 */ /* 0x000fe200078e00ff */
[----:B------:R-:W-:Y:S01]  /*0390*/  ISETP.NE.AND P3, PT, R2, RZ, PT ;  /* 0x000000ff0200720c */ /* 0x000fe20003f65270 */
[----:B------:R-:W-:Y:S01]  /*03a0*/  IMAD.IADD R8, R63, 0x1, -R4 ;  /* 0x000000013f087824 */ /* 0x000fe200078e0a04 */
[----:B------:R-:W-:Y:S01]  /*03b0*/  LOP3.LUT R10, R10, 0x3ffffffc, RZ, 0xc0, !PT ;  /* 0x3ffffffc0a0a7812 */ /* 0x000fe200078ec0ff */
[----:B------:R-:W2:Y:S03]  /*03c0*/  S2R R4, SR_CTAID.Y ;  /* 0x0000000000047919 */ /* 0x000ea60000002600 */
[----:B------:R-:W-:Y:S01]  /*03d0*/  SHF.R.S32.HI R7, RZ, 0x1f, R8 ;  /* 0x0000001fff077819 */ /* 0x000fe20000011408 */
[----:B------:R-:W-:Y:S01]  /*03e0*/  IMAD.IADD R10, R5, 0x1, -R10 ;  /* 0x00000001050a7824 */ /* 0x000fe200078e0a0a */
[----:B------:R-:W3:Y:S02]  /*03f0*/  LDC R14, c[0x0][0x140] ;  /* 0x00005000ff0e7b82 */ /* 0x000ee40000000800 */
[----:B------:R-:W-:-:S02]  /*0400*/  LEA.HI R7, R7, R8, RZ, 0x3 ;  /* 0x0000000807077211 */ /* 0x000fc400078f18ff */
[----:B-----5:R-:W-:Y:S02]  /*0410*/  ISETP.NE.OR P0, PT, R0, RZ, !P0 ;  /* 0x000000ff0000720c */ /* 0x020fe40004705670 */
[--C-:B------:R-:W-:Y:S02]  /*0420*/  SHF.R.S32.HI R0, RZ, 0x3, R7.reuse ;  /* 0x00000003ff007819 */ /* 0x100fe40000011407 */
[----:B0-----:R-:W-:Y:S02]  /*0430*/  I2FP.F32.U32 R9, UR8 ;  /* 0x0000000800097c45 */ /* 0x001fe40008201000 */
[----:B------:R-:W-:-:S03]  /*0440*/  SHF.R.S32.HI R7, RZ, 0x1f, R7 ;  /* 0x0000001fff077819 */ /* 0x000fc60000011407 */
[----:B------:R-:W-:Y:S01]  /*0450*/  FMUL R11, R9, UR4 ;  /* 0x00000004090b7c20 */ /* 0x000fe20008400000 */
[----:B------:R-:W-:Y:S01]  /*0460*/  LEA.HI R7, R7, R0, RZ, 0x2 ;  /* 0x0000000007077211 */ /* 0x000fe200078f10ff */
[----:B------:R-:W-:Y:S01]  /*0470*/  ULDC UR4, c[0x0][0x154] ;  /* 0x0000550000047ab9 */ /* 0x000fe20000000800 */
[----:B------:R-:W0:Y:S01]  /*0480*/  LDC R9, c[0x0][0x148] ;  /* 0x00005200ff097b82 */ /* 0x000e220000000800 */
[----:B------:R-:W-:Y:S01]  /*0490*/  VOTEU.ALL UP0, P0 ;  /* 0x00000000003f7886 */ /* 0x000fe20000000000 */
[----:B------:R-:W-:Y:S01]  /*04a0*/  LOP3.LUT R7, R7, 0xfffffffc, RZ, 0xc0, !PT ;  /* 0xfffffffc07077812 */ /* 0x000fe200078ec0ff */
[----:B------:R-:W5:Y:S01]  /*04b0*/  F2I.U32.TRUNC.NTZ R11, R11 ;  /* 0x0000000b000b7305 */ /* 0x000f62000020f000 */
[----:B------:R-:W-:Y:S02]  /*04c0*/  VOTEU.ALL UP1, P0 ;  /* 0x00000000003f7886 */ /* 0x000fe40000020000 */
[----:B------:R-:W-:Y:S01]  /*04d0*/  @!UP0 UMOV UR6, 0x400 ;  /* 0x0000040000068882 */ /* 0x000fe20000000000 */
[----:B------:R-:W-:Y:S01]  /*04e0*/  IMAD.IADD R7, R0, 0x1, -R7 ;  /* 0x0000000100077824 */ /* 0x000fe200078e0a07 */
[----:B------:R-:W4:Y:S01]  /*04f0*/  @!UP0 S2UR UR7, SR_CgaCtaId ;  /* 0x00000000000789c3 */ /* 0x000f220000008800 */
[----:B------:R-:W-:-:S02]  /*0500*/  SHF.R.S32.HI R0, RZ, 0x1f, R3 ;  /* 0x0000001fff007819 */ /* 0x000fc40000011403 */
[----:B------:R-:W-:Y:S01]  /*0510*/  IMAD R10, R10, 0x4, R7 ;  /* 0x000000040a0a7824 */ /* 0x000fe200078e0207 */
[----:B--2---:R-:W-:Y:S02]  /*0520*/  I2FP.F32.U32 R13, R4 ;  /* 0x00000004000d7245 */ /* 0x004fe40000201000 */
[----:B------:R-:W-:Y:S01]  /*0530*/  LEA.HI R0, R0, R3, RZ, 0x2 ;  /* 0x0000000300007211 */ /* 0x000fe200078f10ff */
[C---:B------:R-:W-:Y:S01]  /*0540*/  IMAD.SHL.U32 R19, R10.reuse, 0x4, RZ ;  /* 0x000000040a137824 */ /* 0x040fe200078e00ff */
[----:B------:R-:W-:Y:S01]  /*0550*/  LEA.HI R7, R10, R10, RZ, 0x1 ;  /* 0x0000000a0a077211 */ /* 0x000fe200078f08ff */
[----:B------:R-:W-:Y:S01]  /*0560*/  FMUL R13, R13, UR4 ;  /* 0x000000040d0d7c20 */ /* 0x000fe20008400000 */
[----:B-----5:R-:W-:Y:S01]  /*0570*/  IMAD.MOV R15, RZ, RZ, -R11 ;  /* 0x000000ffff0f7224 */ /* 0x020fe200078e0a0b */
[----:B------:R-:W-:Y:S01]  /*0580*/  LOP3.LUT R0, R0, 0xfffffffc, RZ, 0xc0, !PT ;  /* 0xfffffffc00007812 */ /* 0x000fe200078ec0ff */
[----:B------:R-:W-:Y:S01]  /*0590*/  UMOV UR4, 0x20 ;  /* 0x0000002000047882 */ /* 0x000fe20000000000 */
[----:B------:R-:W-:Y:S01]  /*05a0*/  LOP3.LUT R11, R7, 0xfffffffe, RZ, 0xc0, !PT ;  /* 0xfffffffe070b7812 */ /* 0x000fe200078ec0ff */
[----:B-1----:R-:W-:Y:S01]  /*05b0*/  IMAD R7, R12, R15, UR8 ;  /* 0x000000080c077e24 */ /* 0x002fe2000f8e020f */
[----:B------:R-:W1:Y:S01]  /*05c0*/  F2I.U32.TRUNC.NTZ R13, R13 ;  /* 0x0000000d000d7305 */ /* 0x000e62000020f000 */
[----:B------:R-:W-:Y:S01]  /*05d0*/  IMAD.IADD R3, R3, 0x1, -R0 ;  /* 0x0000000103037824 */ /* 0x000fe200078e0a00 */
[C---:B------:R-:W-:Y:S01]  /*05e0*/  LOP3.LUT R19, R10.reuse, 0xc, R19, 0x78, !PT ;  /* 0x0000000c0a137812 */ /* 0x040fe200078e7813 */
[----:B------:R-:W-:Y:S01]  /*05f0*/  IMAD.IADD R12, R10, 0x1, -R11 ;  /* 0x000000010a0c7824 */ /* 0x000fe200078e0a0b */
[----:B------:R-:W-:-:S04]  /*0600*/  @!UP0 UIADD3 UR4, -UR4, 0x100000, URZ ;  /* 0x0010000004048890 */ /* 0x000fc8000fffe13f */
[----:B------:R-:W-:Y:S02]  /*0610*/  @!UP0 USHF.L.U32 UR5, UR4, 0xb, URZ ;  /* 0x0000000b04058899 */ /* 0x000fe4000800063f */
[----:B------:R-:W-:Y:S01]  /*0620*/  @!UP0 USHF.L.U32 UR4, UR4, 0x1, URZ ;  /* 0x0000000104048899 */ /* 0x000fe2000800063f */
[----:B---3--:R-:W-:Y:S02]  /*0630*/  ISETP.EQ.U32.AND P2, PT, R14, 0x1, PT ;  /* 0x000000010e00780c */ /* 0x008fe40003f42070 */
[C---:B------:R-:W-:Y:S02]  /*0640*/  ISETP.NE.AND P1, PT, R3.reuse, 0x3, PT ;  /* 0x000000030300780c */ /* 0x040fe40003f25270 */
[----:B------:R-:W-:Y:S01]  /*0650*/  ISETP.NE.AND P4, PT, R12, R7, PT ;  /* 0x000000070c00720c */ /* 0x000fe20003f85270 */
[----:B----4-:R-:W-:Y:S01]  /*0660*/  @!UP0 ULEA UR6, UR7, UR6, 0x18 ;  /* 0x0000000607068291 */ /* 0x010fe2000f8ec03f */
[----:B------:R-:W-:Y:S01]  /*0670*/  ISETP.EQ.OR P1, PT, R3, RZ, !P1 ;  /* 0x000000ff0300720c */ /* 0x000fe20004f22670 */
[----:B------:R-:W-:Y:S01]  /*0680*/  VOTEU.ALL UP0, P0 ;  /* 0x00000000003f7886 */ /* 0x000fe20000000000 */
[----:B------:R-:W-:Y:S01]  /*0690*/  LOP3.LUT P0, RZ, R8, 0x7, RZ, 0xc0, !PT ;  /* 0x0000000708ff7812 */ /* 0x000fe2000780c0ff */
[C---:B------:R-:W-:Y:S01]  /*06a0*/  VIADD R8, R2.reuse, 0xffffffff ;  /* 0xffffffff02087836 */ /* 0x040fe20000000000 */
[----:B------:R-:W-:Y:S01]  /*06b0*/  ISETP.EQ.AND P1, PT, R2, RZ, P1 ;  /* 0x000000ff0200720c */ /* 0x000fe20000f22270 */
[----:B-1----:R-:W-:Y:S01]  /*06c0*/  IMAD.MOV R23, RZ, RZ, -R13 ;  /* 0x000000ffff177224 */ /* 0x002fe200078e0a0d */
[----:B------:R-:W-:-:S02]  /*06d0*/  ISETP.LT.U32.AND P0, PT, R19, 0x2, !P0 ;  /* 0x000000021300780c */ /* 0x000fc40004701070 */
[----:B------:R-:W-:Y:S01]  /*06e0*/  ISETP.GE.U32.AND P6, PT, R8, 0x2, PT ;  /* 0x000000020800780c */ /* 0x000fe20003fc6070 */
[----:B0-----:R-:W-:Y:S01]  /*06f0*/  IMAD R11, R9, R23, R4 ;  /* 0x00000017090b7224 */ /* 0x001fe200078e0204 */
[----:B------:R-:W-:Y:S01]  /*0700*/  SEL R18, RZ, 0x1, !P1 ;  /* 0x00000001ff127807 */ /* 0x000fe20004800000 */
[----:B------:R-:W0:Y:S02]  /*0710*/  FENCE.VIEW.ASYNC.S ;  /* 0x00000000000073c6 */ /* 0x000e240000000000 */
[----:B0-----:R0:W1:Y:S01]  /*0720*/  @!UP0 SYNCS.EXCH.64 URZ, [UR6+0x50], UR4 ;  /* 0x00005004063f85b2 */ /* 0x0010620008000100 */
[----:B------:R-:W-:Y:S02]  /*0730*/  @P4 LEA.HI R0, R19, R19, RZ, 0x1 ;  /* 0x0000001313004211 */ /* 0x000fe400078f08ff */
[----:B------:R-:W-:Y:S02]  /*0740*/  SEL R18, R18, 0x2, P6 ;  /* 0x0000000212127807 */ /* 0x000fe40003000000 */
[----:B------:R-:W-:-:S04]  /*0750*/  @P4 SHF.R.S32.HI R0, RZ, 0x1, R0 ;  /* 0x00000001ff004819 */ /* 0x000fc80000011400 */
[----:B------:R-:W-:Y:S02]  /*0760*/  @P4 ISETP.NE.AND P5, PT, R0, R11, PT ;  /* 0x0000000b0000420c */ /* 0x000fe40003fa5270 */
[----:B------:R-:W-:Y:S02]  /*0770*/  SEL R11, RZ, 0x1, !P0 ;  /* 0x00000001ff0b7807 */ /* 0x000fe40004000000 */
[----:B------:R-:W-:Y:S02]  /*0780*/  @P4 SEL R22, RZ, 0x1, P5 ;  /* 0x00000001ff164807 */ /* 0x000fe40002800000 */
[----:B------:R-:W-:Y:S01]  /*0790*/  LOP3.LUT R0, R63, 0x7f, RZ, 0xc0, !PT ;  /* 0x0000007f3f007812 */ /* 0x000fe200078ec0ff */
[----:B------:R0:W2:Y:S01]  /*07a0*/  @!UP1 SYNCS.EXCH.64 URZ, [UR6+0x58], UR4 ;  /* 0x00005804063f95b2 */ /* 0x0000a20008000100 */
[----:B------:R-:W-:Y:S01]  /*07b0*/  LOP3.LUT R22, R22, R11, RZ, 0xc0, !PT ;  /* 0x0000000b16167212 */ /* 0x000fe200078ec0ff */
[----:B------:R-:W-:Y:S01]  /*07c0*/  NOP ;  /* 0x0000000000007918 */ /* 0x000fe20000000000 */
[----:B------:R-:W-:Y:S05]  /*07d0*/  @!P2 BRA `(.L_x_3) ;  /* 0x000000000008a947 */ /* 0x000fea0003800000 */
[----:B-12---:R-:W-:Y:S01]  /*07e0*/  UCGABAR_ARV ;  /* 0x00000000000079c7 */ /* 0x006fe20008000000 */
[----:B------:R-:W-:Y:S05]  /*07f0*/  BRA `(.L_x_4) ;  /* 0x0000000000047947 */ /* 0x000fea0003800000 */
.L_x_3:
[----:B-12---:R-:W-:Y:S01]  /*0800*/  NOP ;  /* 0x0000000000007918 */ /* 0x006fe20000000000 */
.L_x_4:
[----:B------:R-:W1:Y:S01]  /*0810*/  LDC R2, c[0x0][0x65c] ;  /* 0x00019700ff027b82 */ /* 0x000e620000000800 */
[----:B------:R-:W-:Y:S02]  /*0820*/  IMAD.U32 R10, RZ, RZ, UR8 ;  /* 0x00000008ff0a7e24 */ /* 0x000fe4000f8e00ff */
[----:B------:R-:W-:Y:S01]  /*0830*/  IMAD.MOV.U32 R11, RZ, RZ, RZ ;  /* 0x000000ffff0b7224 */ /* 0x000fe200078e00ff */
[----:B-1----:R-:W-:-:S04]  /*0840*/  ISETP.NE.AND P1, PT, R2, 0x1, PT ;  /* 0x000000010200780c */ /* 0x002fc80003f25270 */
[----:B------:R-:W-:-:S09]  /*0850*/  P2R R5, PR, RZ, 0x2 ;  /* 0x00000002ff057803 */ /* 0x000fd20000000000 */
[----:B------:R-:W1:Y:S01]  /*0860*/  @P1 LDC R17, c[0x0][0x10] ;  /* 0x00000400ff111b82 */ /* 0x000e620000000800 */
[----:B------:R-:W-:Y:S02]  /*0870*/  @P1 IMAD.MOV.U32 R5, RZ, RZ, RZ ;  /* 0x000000ffff051224 */ /* 0x000fe400078e00ff */
[----:B------:R-:W-:-:S05]  /*0880*/  @P1 IMAD.MOV.U32 R15, RZ, RZ, RZ ;  /* 0x000000ffff0f1224 */ /* 0x000fca00078e00ff */
[----:B------:R-:W2:Y:S01]  /*0890*/  @!P1 LDC R13, c[0x0][0xc] ;  /* 0x00000300ff0d9b82 */ /* 0x000ea20000000800 */
[----:B0-----:R-:W-:Y:S01]  /*08a0*/  ULDC UR4, c[0x0][0xc] ;  /* 0x0000030000047ab9 */ /* 0x001fe20000000800 */
[----:B------:R-:W-:Y:S01]  /*08b0*/  ULDC UR5, c[0x0][0x10] ;  /* 0x0000040000057ab9 */ /* 0x000fe20000000800 */
[----:B------:R-:W-:Y:S01]  /*08c0*/  ULDC UR6, c[0x0][0x14] ;  /* 0x0000050000067ab9 */ /* 0x000fe20000000800 */
[----:B------:R-:W-:-:S04]  /*08d0*/  UIMAD.WIDE.U32 UR4, UR4, UR5, URZ ;  /* 0x00000005040472a5 */ /* 0x000fc8000f8e003f */
[----:B------:R-:W-:Y:S02]  /*08e0*/  UIMAD.WIDE.U32 UR38, UR4, UR6, URZ ;  /* 0x00000006042672a5 */ /* 0x000fe4000f8e003f */
[----:B------:R-:W-:-:S04]  /*08f0*/  UIMAD UR41, UR5, UR6, URZ ;  /* 0x00000006052972a4 */ /* 0x000fc8000f8e023f */
[----:B------:R-:W-:Y:S01]  /*0900*/  UIADD3 UR41, UR39, UR41, URZ ;  /* 0x0000002927297290 */ /* 0x000fe2000fffe03f */
[----:B-1----:R-:W-:-:S04]  /*0910*/  @P1 IMAD.WIDE.U32 R16, R17, UR8, R4 ;  /* 0x0000000811101c25 */ /* 0x002fc8000f8e0004 */
[----:B------:R-:W-:Y:S02]  /*0920*/  @P1 IMAD.IADD R17, R17, 0x1, R15 ;  /* 0x0000000111111824 */ /* 0x000fe400078e020f */
[----:B--2---:R-:W-:-:S04]  /*0930*/  @!P1 IMAD.WIDE.U32 R10, R4, R13, R10 ;  /* 0x0000000d040a9225 */ /* 0x004fc800078e000a */
[----:B------:R-:W-:Y:S02]  /*0940*/  @!P1 IMAD.MOV.U32 R16, RZ, RZ, R10 ;  /* 0x000000ffff109224 */ /* 0x000fe400078e000a */
[----:B------:R-:W-:Y:S01]  /*0950*/  @!P1 IMAD.MOV.U32 R17, RZ, RZ, R11 ;  /* 0x000000ffff119224 */ /* 0x000fe200078e000b */
[----:B------:R-:W-:Y:S06]  /*0960*/  @!P2 BRA `(.L_x_5) ;  /* 0x00000000000ca947 */ /* 0x000fec0003800000 */
[----:B------:R-:W-:Y:S01]  /*0970*/  UCGABAR_WAIT ;  /* 0x0000000000007dc7 */ /* 0x000fe20008000000 */
[----:B------:R-:W-:Y:S01]  /*0980*/  CCTL.IVALL ;  /* 0x00000000ff00798f */ /* 0x000fe20002000000 */
[----:B------:R-:W-:Y:S05]  /*0990*/  BRA `(.L_x_6) ;  /* 0x0000000000047947 */ /* 0x000fea0003800000 */
.L_x_5:
[----:B------:R-:W-:Y:S06]  /*09a0*/  BAR.SYNC.DEFER_BLOCKING 0x0 ;  /* 0x0000000000007b1d */ /* 0x000fec0000010000 */
.L_x_6:
[----:B------:R-:W-:Y:S05]  /*09b0*/  @!P3 BRA `(.L_x_7) ;  /* 0x0000004000f8b947 */ /* 0x000fea0003800000 */
[----:B------:R-:W-:-:S13]  /*09c0*/  ISETP.GT.U32.AND P0, PT, R8, 0x1, PT ;  /* 0x000000010800780c */ /* 0x000fda0003f04070 */
[----:B------:R-:W-:Y:S05]  /*09d0*/  @P0 EXIT ;  /* 0x000000000000094d */ /* 0x000fea0003800000 */
[----:B------:R-:W-:Y:S01]  /*09e0*/  ULDC.64 UR4, c[0x0][0x650] ;  /* 0x0001940000047ab9 */ /* 0x000fe20000000a00 */
[----:B------:R-:W-:Y:S01]  /*09f0*/  PRMT R3, RZ, 0x7610, R3 ;  /* 0x00007610ff037816 */ /* 0x000fe20000000003 */
[----:B------:R-:W-:Y:S01]  /*0a00*/  IMAD.MOV.U32 R71, RZ, RZ, -0x1 ;  /* 0xffffffffff477424 */ /* 0x000fe200078e00ff */
[----:B------:R-:W-:Y:S01]  /*0a10*/  ISETP.GE.U32.AND P0, PT, R16, UR4, PT ;  /* 0x0000000410007c0c */ /* 0x000fe2000bf06070 */
[----:B------:R-:W-:Y:S02]  /*0a20*/  IMAD.MOV.U32 R70, RZ, RZ, -0x1 ;  /* 0xffffffffff467424 */ /* 0x000fe400078e00ff */
[----:B------:R-:W-:Y:S01]  /*0a30*/  IMAD.MOV.U32 R69, RZ, RZ, -0x1 ;  /* 0xffffffffff457424 */ /* 0x000fe200078e00ff */
[----:B------:R-:W-:-:S13]  /*0a40*/  ISETP.GE.U32.AND.EX P0, PT, R17, UR5, PT, P0 ;  /* 0x0000000511007c0c */ /* 0x000fda000bf06100 */
[----:B------:R-:W-:Y:S05]  /*0a50*/  @P0 BRA `(.L_x_8) ;  /* 0x0000000400280947 */ /* 0x000fea0003800000 */
[----:B------:R-:W0:Y:S01]  /*0a60*/  LDC.64 R24, c[0x0][0x628] ;  /* 0x00018a00ff187b82 */ /* 0x000e220000000a00 */
[----:B------:R-:W-:Y:S02]  /*0a70*/  IMAD.MOV.U32 R10, RZ, RZ, R16 ;  /* 0x000000ffff0a7224 */ /* 0x000fe400078e0010 */
[----:B------:R-:W-:-:S05]  /*0a80*/  IMAD.MOV.U32 R11, RZ, RZ, R17 ;  /* 0x000000ffff0b7224 */ /* 0x000fca00078e0011 */
[----:B------:R-:W1:Y:S08]  /*0a90*/  LDC R8, c[0x0][0x630] ;  /* 0x00018c00ff087b82 */ /* 0x000e700000000800 */
[----:B------:R-:W2:Y:S01]  /*0aa0*/  LDC.64 R26, c[0x0][0x620] ;  /* 0x00018800ff1a7b82 */ /* 0x000ea20000000a00 */
[----:B0-----:R-:W-:-:S04]  /*0ab0*/  ISETP.NE.U32.AND P0, PT, R24, RZ, PT ;  /* 0x000000ff1800720c */ /* 0x001fc80003f05070 */
[----:B------:R-:W-:-:S13]  /*0ac0*/  ISETP.NE.AND.EX P0, PT, R25, RZ, PT, P0 ;  /* 0x000000ff1900720c */ /* 0x000fda0003f05300 */
[----:B-12---:R-:W-:Y:S05]  /*0ad0*/  @!P0 BRA `(.L_x_9) ;  /* 0x0000000000288947 */ /* 0x006fea0003800000 */
[----:B------:R-:W0:Y:S02]  /*0ae0*/  LDC R3, c[0x0][0x634] ;  /* 0x00018d00ff037b82 */ /* 0x000e240000000800 */
[----:B0-----:R-:W-:-:S05]  /*0af0*/  IADD3 R3, P0, R16, R3, RZ ;  /* 0x0000000310037210 */ /* 0x001fca0007f1e0ff */
[----:B------:R-:W-:-:S04]  /*0b00*/  IMAD.X R21, RZ, RZ, R17, P0 ;  /* 0x000000ffff157224 */ /* 0x000fc800000e0611 */
[----:B------:R-:W-:-:S04]  /*0b10*/  IMAD.WIDE.U32 R10, R21, R24, RZ ;  /* 0x00000018150a7225 */ /* 0x000fc800078e00ff */
[----:B------:R-:W-:-:S04]  /*0b20*/  IMAD.WIDE.U32 R12, P0, R3, R25, R10 ;  /* 0x00000019030c7225 */ /* 0x000fc8000780000a */
[----:B------:R-:W-:-:S04]  /*0b30*/  IMAD.WIDE.U32 R10, R3, R24, RZ ;  /* 0x00000018030a7225 */ /* 0x000fc800078e00ff */
[----:B------:R-:W-:Y:S01]  /*0b40*/  IMAD.X R15, RZ, RZ, RZ, P0 ;  /* 0x000000ffff0f7224 */ /* 0x000fe200000e06ff */
[----:B------:R-:W-:Y:S01]  /*0b50*/  IADD3 RZ, P0, R11, R12, RZ ;  /* 0x0000000c0bff7210 */ /* 0x000fe20007f1e0ff */
[----:B------:R-:W-:-:S04]  /*0b60*/  IMAD.MOV.U32 R14, RZ, RZ, R13 ;  /* 0x000000ffff0e7224 */ /* 0x000fc800078e000d */
[----:B------:R-:W-:-:S08]  /*0b70*/  IMAD.WIDE.U32.X R10, R21, R25, R14, P0 ;  /* 0x00000019150a7225 */ /* 0x000fd000000e040e */
.L_x_9:
[----:B------:R-:W0:Y:S01]  /*0b80*/  LDC.64 R30, c[0x0][0x640] ;  /* 0x00019000ff1e7b82 */ /* 0x000e220000000a00 */
[-CC-:B------:R-:W-:Y:S02]  /*0b90*/  SHF.R.U64 R69, R10, R8.reuse, R11.reuse ;  /* 0x000000080a457219 */ /* 0x180fe4000000120b */
[----:B------:R-:W-:Y:S02]  /*0ba0*/  SHF.R.U32.HI R3, RZ, R8, R11 ;  /* 0x00000008ff037219 */ /* 0x000fe4000001160b */
[----:B------:R-:W-:-:S03]  /*0bb0*/  IADD3 R5, P0, RZ, -R69, RZ ;  /* 0x80000045ff057210 */ /* 0x000fc60007f1e0ff */
[----:B------:R-:W1:Y:S02]  /*0bc0*/  LDC R12, c[0x0][0x618] ;  /* 0x00018600ff0c7b82 */ /* 0x000e640000000800 */
[----:B------:R-:W-:Y:S02]  /*0bd0*/  IMAD.X R3, RZ, RZ, ~R3, P0 ;  /* 0x000000ffff037224 */ /* 0x000fe400000e0e03 */
[----:B------:R-:W-:-:S04]  /*0be0*/  IMAD.WIDE.U32 R10, R5, R26, R16 ;  /* 0x0000001a050a7225 */ /* 0x000fc800078e0010 */
[----:B------:R-:W2:Y:S01]  /*0bf0*/  LDC R20, c[0x0][0x608] ;  /* 0x00018200ff147b82 */ /* 0x000ea20000000800 */
[----:B------:R-:W-:Y:S02]  /*0c00*/  IMAD R8, R3, R26, RZ ;  /* 0x0000001a03087224 */ /* 0x000fe400078e02ff */
[----:B------:R-:W-:Y:S02]  /*0c10*/  IMAD.MOV.U32 R3, RZ, RZ, -0x1 ;  /* 0xffffffffff037424 */ /* 0x000fe400078e00ff */
[----:B------:R-:W-:Y:S02]  /*0c20*/  IMAD R5, R5, R27, R8 ;  /* 0x0000001b05057224 */ /* 0x000fe400078e0208 */
[----:B------:R-:W-:Y:S01]  /*0c30*/  IMAD R26, R9, R23, R4 ;  /* 0x00000017091a7224 */ /* 0x000fe200078e0204 */
[----:B------:R-:W3:Y:S01]  /*0c40*/  LDC R28, c[0x0][0x658] ;  /* 0x00019600ff1c7b82 */ /* 0x000ee20000000800 */
[----:B------:R-:W-:Y:S01]  /*0c50*/  IMAD.IADD R5, R11, 0x1, R5 ;  /* 0x000000010b057824 */ /* 0x000fe200078e0205 */
[----:B0-----:R-:W-:Y:S01]  /*0c60*/  ISETP.NE.U32.AND P0, PT, R30, RZ, PT ;  /* 0x000000ff1e00720c */ /* 0x001fe20003f05070 */
[----:B------:R-:W-:-:S03]  /*0c70*/  IMAD.MOV.U32 R23, RZ, RZ, 0x1 ;  /* 0x00000001ff177424 */ /* 0x000fc600078e00ff */
[----:B------:R-:W-:Y:S02]  /*0c80*/  ISETP.NE.AND.EX P0, PT, R31, RZ, PT, P0 ;  /* 0x000000ff1f00720c */ /* 0x000fe40003f05300 */
[----:B------:R-:W0:Y:S01]  /*0c90*/  LDC R24, c[0x0][0x600] ;  /* 0x00018000ff187b82 */ /* 0x000e220000000800 */
[-CC-:B-1----:R-:W-:Y:S02]  /*0ca0*/  SHF.R.U64 R14, R10, R12.reuse, R5.reuse ;  /* 0x0000000c0a0e7219 */ /* 0x182fe40000001205 */
[----:B------:R-:W-:-:S05]  /*0cb0*/  SHF.R.U32.HI R5, RZ, R12, R5 ;  /* 0x0000000cff057219 */ /* 0x000fca0000011605 */
[----:B------:R-:W1:Y:S01]  /*0cc0*/  LDC R15, c[0x0][0x648] ;  /* 0x00019200ff0f7b82 */ /* 0x000e620000000800 */
[-CC-:B--2---:R-:W-:Y:S02]  /*0cd0*/  SHF.R.U64 R27, R14, R20.reuse, R5.reuse ;  /* 0x000000140e1b7219 */ /* 0x184fe40000001205 */
[----:B------:R-:W-:-:S05]  /*0ce0*/  SHF.R.U32.HI R5, RZ, R20, R5 ;  /* 0x00000014ff057219 */ /* 0x000fca0000011605 */
[----:B------:R-:W2:Y:S01]  /*0cf0*/  LDC R21, c[0x0][0x638] ;  /* 0x00018e00ff157b82 */ /* 0x000ea20000000800 */
[-CC-:B---3--:R-:W-:Y:S02]  /*0d00*/  SHF.R.U64 R20, R27, R28.reuse, R5.reuse ;  /* 0x0000001c1b147219 */ /* 0x188fe40000001205 */
[-C--:B------:R-:W-:Y:S02]  /*0d10*/  SHF.L.U32 R3, R3, R28.reuse, RZ ;  /* 0x0000001c03037219 */ /* 0x080fe400000006ff */
[----:B------:R-:W-:Y:S01]  /*0d20*/  SHF.R.U32.HI R5, RZ, R28, R5 ;  /* 0x0000001cff057219 */ /* 0x000fe20000011605 */
[----:B------:R-:W-:Y:S01]  /*0d30*/  IMAD.MOV.U32 R4, RZ, RZ, R20 ;  /* 0x000000ffff047224 */ /* 0x000fe200078e0014 */
[----:B------:R-:W-:Y:S01]  /*0d40*/  LOP3.LUT R12, RZ, R3, RZ, 0x33, !PT ;  /* 0x00000003ff0c7212 */ /* 0x000fe200078e33ff */
[----:B------:R-:W3:Y:S01]  /*0d50*/  LDC R25, c[0x0][0x610] ;  /* 0x00018400ff197b82 */ /* 0x000ee20000000800 */
[----:B------:R-:W-:Y:S05]  /*0d60*/  @!P0 BRA `(.L_x_10) ;  /* 0x0000000000288947 */ /* 0x000fea0003800000 */
[----:B------:R-:W4:Y:S02]  /*0d70*/  LDC R3, c[0x0][0x64c] ;  /* 0x00019300ff037b82 */ /* 0x000f240000000800 */
[----:B----4-:R-:W-:-:S05]  /*0d80*/  IADD3 R3, P0, R20, R3, RZ ;  /* 0x0000000314037210 */ /* 0x010fca0007f1e0ff */
        /* <DEDUP_REMOVED lines=8> */
.L_x_10:
[----:B-1----:R-:W-:Y:S01]  /*0e10*/  SHF.R.U64 R4, R4, R15, R5 ;  /* 0x0000000f04047219 */ /* 0x002fe20000001205 */
[----:B0-----:R-:W-:Y:S01]  /*0e20*/  VIADD R5, R24, 0xffffffff ;  /* 0xffffffff18057836 */ /* 0x001fe20000000000 */
[----:B------:R-:W-:Y:S02]  /*0e30*/  SHF.L.U32 R3, R23, R28, RZ ;  /* 0x0000001c17037219 */ /* 0x000fe400000006ff */
[----:B------:R-:W-:Y:S01]  /*0e40*/  LOP3.LUT R12, R27, R12, RZ, 0xc0, !PT ;  /* 0x0000000c1b0c7212 */ /* 0x000fe200078ec0ff */
[----:B------:R-:W-:Y:S01]  /*0e50*/  IMAD.MOV R8, RZ, RZ, -R4 ;  /* 0x000000ffff087224 */ /* 0x000fe200078e0a04 */
[----:B------:R-:W-:-:S03]  /*0e60*/  SEL R7, R7, R26, !P1 ;  /* 0x0000001a07077207 */ /* 0x000fc60004800000 */
[----:B------:R-:W-:Y:S01]  /*0e70*/  IMAD R12, R3, R4, R12 ;  /* 0x00000004030c7224 */ /* 0x000fe200078e020c */
[----:B------:R-:W-:Y:S01]  /*0e80*/  LOP3.LUT R4, R14, R5, RZ, 0xc0, !PT ;  /* 0x000000050e047212 */ /* 0x000fe200078ec0ff */
[----:B--2---:R-:W-:Y:S02]  /*0e90*/  IMAD R3, R8, R21, R20 ;  /* 0x0000001508037224 */ /* 0x004fe400078e0214 */
[----:B---3--:R-:W-:Y:S02]  /*0ea0*/  IMAD R7, R12, R25, R7 ;  /* 0x000000190c077224 */ /* 0x008fe400078e0207 */
[----:B------:R-:W-:Y:S02]  /*0eb0*/  IMAD.MOV.U32 R5, RZ, RZ, 0x1 ;  /* 0x00000001ff057424 */ /* 0x000fe400078e00ff */
[----:B------:R-:W-:-:S03]  /*0ec0*/  IMAD R4, R3, R24, R4 ;  /* 0x0000001803047224 */ /* 0x000fc600078e0204 */
[----:B------:R-:W-:Y:S02]  /*0ed0*/  PRMT R3, R5, 0x7610, R3 ;  /* 0x0000761005037816 */ /* 0x000fe40000000003 */
[----:B------:R-:W-:Y:S02]  /*0ee0*/  SEL R70, R4, R7, !P1 ;  /* 0x0000000704467207 */ /* 0x000fe40004800000 */
[----:B------:R-:W-:-:S07]  /*0ef0*/  SEL R71, R7, R4, !P1 ;  /* 0x0000000407477207 */ /* 0x000fce0004800000 */
.L_x_8:
[----:B------:R-:W-:-:S08]  /*0f00*/  NOP ;  /* 0x0000000000007918 */ /* 0x000fd00000000000 */
[----:B------:R-:W0:Y:S02]  /*0f10*/  USETMAXREG.TRY_ALLOC.CTAPOOL UP0, 0xe8 ;  /* 0x000000e8000079c8 */ /* 0x000e240008000600 */
[----:B0-----:R-:W-:-:S13]  /*0f20*/  PLOP3.LUT P0, PT, PT, PT, UP0, 0x80, 0x0 ;  /* 0x000000000000781c */ /* 0x001fda0003f0f008 */
[----:B------:R-:W-:Y:S05]  /*0f30*/  @!P0 BRA `(.L_x_8) ;  /* 0xfffffffc00f08947 */ /* 0x000fea000383ffff */
[----:B------:R-:W-:Y:S01]  /*0f40*/  ULDC.64 UR4, c[0x0][0x598] ;  /* 0x0001660000047ab9 */ /* 0x000fe20000000a00 */
[----:B------:R-:W-:Y:S01]  /*0f50*/  ULDC.64 UR36, c[0x0][0x208] ;  /* 0x0000820000247ab9 */ /* 0x000fe20000000a00 */
[----:B------:R-:W-:-:S04]  /*0f60*/  ISETP.NE.U32.AND P0, PT, RZ, UR4, PT ;  /* 0x00000004ff007c0c */ /* 0x000fc8000bf05070 */
[----:B------:R-:W-:-:S13]  /*0f70*/  ISETP.NE.AND.EX P0, PT, RZ, UR5, PT, P0 ;  /* 0x00000005ff007c0c */ /* 0x000fda000bf05300 */
[----:B------:R-:W-:Y:S05]  /*0f80*/  @!P0 BRA `(.L_x_11) ;  /* 0x00000000001c8947 */ /* 0x000fea0003800000 */
[----:B------:R-:W0:Y:S02]  /*0f90*/  LDC.64 R4, c[0x0][0x598] ;  /* 0x00016600ff047b82 */ /* 0x000e240000000a00 */
[----:B0-----:R-:W2:Y:S02]  /*0fa0*/  LDG.E.64 R4, desc[UR36][R4.64] ;  /* 0x0000002404047981 */ /* 0x001ea4000c1e1b00 */
[----:B--2---:R-:W-:-:S04]  /*0fb0*/  ISETP.NE.U32.AND P0, PT, R4, RZ, PT ;  /* 0x000000ff0400720c */ /* 0x004fc80003f05070 */
[----:B------:R-:W-:-:S13]  /*0fc0*/  ISETP.NE.AND.EX P0, PT, R5, RZ, PT, P0 ;  /* 0x000000ff0500720c */ /* 0x000fda0003f05300 */
[----:B------:R-:W-:Y:S05]  /*0fd0*/  @!P0 BRA `(.L_x_11) ;  /* 0x0000000000088947 */ /* 0x000fea0003800000 */
[----:B------:R0:W5:Y:S01]  /*0fe0*/  LD.E R23, desc[UR36][R4.64] ;  /* 0x0000002404177980 */ /* 0x000162000c101900 */
[----:B------:R-:W-:Y:S05]  /*0ff0*/  BRA `(.L_x_12) ;  /* 0x0000000000247947 */ /* 0x000fea0003800000 */
.L_x_11:
[----:B------:R-:W-:Y:S02]  /*1000*/  ULDC.64 UR4, c[0x0][0x588] ;  /* 0x0001620000047ab9 */ /* 0x000fe40000000a00 */
[----:B------:R-:W-:-:S04]  /*1010*/  ISETP.NE.U32.AND P0, PT, RZ, UR4, PT ;  /* 0x00000004ff007c0c */ /* 0x000fc8000bf05070 */
[----:B------:R-:W-:-:S13]  /*1020*/  ISETP.NE.AND.EX P0, PT, RZ, UR5, PT, P0 ;  /* 0x00000005ff007c0c */ /* 0x000fda000bf05300 */
[----:B------:R-:W-:Y:S05]  /*1030*/  @!P0 BRA `(.L_x_13) ;  /* 0x00000000000c8947 */ /* 0x000fea0003800000 */
[----:B------:R-:W0:Y:S02]  /*1040*/  LDC.64 R4, c[0x0][0x588] ;  /* 0x00016200ff047b82 */ /* 0x000e240000000a00 */
[----:B0-----:R1:W5:Y:S01]  /*1050*/  LDG.E R23, desc[UR36][R4.64] ;  /* 0x0000002404177981 */ /* 0x001362000c1e1900 */
[----:B------:R-:W-:Y:S05]  /*1060*/  BRA `(.L_x_12) ;  /* 0x0000000000087947 */ /* 0x000fea0003800000 */
.L_x_13:
[----:B------:R-:W-:Y:S02]  /*1070*/  ULDC UR4, c[0x0][0x580] ;  /* 0x0001600000047ab9 */ /* 0x000fe40000000800 */
[----:B------:R-:W-:-:S07]  /*1080*/  IMAD.U32 R23, RZ, RZ, UR4 ;  /* 0x00000004ff177e24 */ /* 0x000fce000f8e00ff */
.L_x_12:
[----:B------:R-:W-:Y:S02]  /*1090*/  ULDC.64 UR4, c[0x0][0x5a0] ;  /* 0x0001680000047ab9 */ /* 0x000fe40000000a00 */
[----:B------:R-:W-:-:S04]  /*10a0*/  ISETP.NE.U32.AND P0, PT, RZ, UR4, PT ;  /* 0x00000004ff007c0c */ /* 0x000fc8000bf05070 */
[----:B------:R-:W-:-:S13]  /*10b0*/  ISETP.NE.AND.EX P0, PT, RZ, UR5, PT, P0 ;  /* 0x00000005ff007c0c */ /* 0x000fda000bf05300 */
[----:B------:R-:W-:Y:S05]  /*10c0*/  @!P0 BRA `(.L_x_14) ;  /* 0x00000000001c8947 */ /* 0x000fea0003800000 */
[----:B01----:R-:W0:Y:S02]  /*10d0*/  LDC.64 R4, c[0x0][0x5a0] ;  /* 0x00016800ff047b82 */ /* 0x003e240000000a00 */
[----:B0-----:R-:W2:Y:S02]  /*10e0*/  LDG.E.64 R4, desc[UR36][R4.64] ;  /* 0x0000002404047981 */ /* 0x001ea4000c1e1b00 */
[----:B--2---:R-:W-:-:S04]  /*10f0*/  ISETP.NE.U32.AND P0, PT, R4, RZ, PT ;  /* 0x000000ff0400720c */ /* 0x004fc80003f05070 */
[----:B------:R-:W-:-:S13]  /*1100*/  ISETP.NE.AND.EX P0, PT, R5, RZ, PT, P0 ;  /* 0x000000ff0500720c */ /* 0x000fda0003f05300 */
[----:B------:R-:W-:Y:S05]  /*1110*/  @!P0 BRA `(.L_x_14) ;  /* 0x0000000000088947 */ /* 0x000fea0003800000 */
[----:B------:R0:W5:Y:S01]  /*1120*/  LD.E R58, desc[UR36][R4.64] ;  /* 0x00000024043a7980 */ /* 0x000162000c101900 */
[----:B------:R-:W-:Y:S05]  /*1130*/  BRA `(.L_x_15) ;  /* 0x0000000000247947 */ /* 0x000fea0003800000 */
.L_x_14:
[----:B------:R-:W-:Y:S02]  /*1140*/  ULDC.64 UR4, c[0x0][0x590] ;  /* 0x0001640000047ab9 */ /* 0x000fe40000000a00 */
[----:B------:R-:W-:-:S04]  /*1150*/  ISETP.NE.U32.AND P0, PT, RZ, UR4, PT ;  /* 0x00000004ff007c0c */ /* 0x000fc8000bf05070 */
[----:B------:R-:W-:-:S13]  /*1160*/  ISETP.NE.AND.EX P0, PT, RZ, UR5, PT, P0 ;  /* 0x00000005ff007c0c */ /* 0x000fda000bf05300 */
[----:B------:R-:W-:Y:S05]  /*1170*/  @!P0 BRA `(.L_x_16) ;  /* 0x00000000000c8947 */ /* 0x000fea0003800000 */
[----:B------:R-:W2:Y:S02]  /*1180*/  LDC.64 R58, c[0x0][0x590] ;  /* 0x00016400ff3a7b82 */ /* 0x000ea40000000a00 */
[----:B--2---:R2:W5:Y:S01]  /*1190*/  LDG.E R58, desc[UR36][R58.64] ;  /* 0x000000243a3a7981 */ /* 0x004562000c1e1900 */
[----:B------:R-:W-:Y:S05]  /*11a0*/  BRA `(.L_x_15) ;  /* 0x0000000000087947 */ /* 0x000fea0003800000 */
.L_x_16:
[----:B------:R-:W-:Y:S02]  /*11b0*/  ULDC UR4, c[0x0][0x584] ;  /* 0x0001610000047ab9 */ /* 0x000fe40000000800 */
[----:B------:R-:W-:-:S07]  /*11c0*/  IMAD.U32 R58, RZ, RZ, UR4 ;  /* 0x00000004ff3a7e24 */ /* 0x000fce000f8e00ff */
.L_x_15:
[----:B------:R-:W-:-:S13]  /*11d0*/  LOP3.LUT P0, RZ, R3, 0xff, RZ, 0xc0, !PT ;  /* 0x000000ff03ff7812 */ /* 0x000fda000780c0ff */
[----:B------:R-:W-:Y:S05]  /*11e0*/  @!P0 EXIT ;  /* 0x000000000000894d */ /* 0x000fea0003800000 */
[----:B------:R-:W3:Y:S01]  /*11f0*/  LDC R61, c[0x0][0x658] ;  /* 0x00019600ff3d7b82 */ /* 0x000ee20000000800 */
[----:B------:R-:W-:Y:S01]  /*1200*/  LOP3.LUT R6, R6, 0x1, RZ, 0xc0, !PT ;  /* 0x0000000106067812 */ /* 0x000fe200078ec0ff */
[----:B------:R-:W-:Y:S01]  /*1210*/  ULDC.64 UR6, c[0x0][0x288] ;  /* 0x0000a20000067ab9 */ /* 0x000fe20000000a00 */
[----:B------:R-:W-:Y:S01]  /*1220*/  SHF.R.U32.HI R3, RZ, 0x2, R63 ;  /* 0x00000002ff037819 */ /* 0x000fe2000001163f */
[----:B------:R-:W-:Y:S01]  /*1230*/  UIADD3 UR4, UR7, 0x7f, URZ ;  /* 0x0000007f07047890 */ /* 0x000fe2000fffe03f */
[----:B------:R-:W-:Y:S01]  /*1240*/  SHF.R.U32.HI R0, RZ, 0x1, R0 ;  /* 0x00000001ff007819 */ /* 0x000fe20000011600 */
[----:B------:R-:W-:Y:S01]  /*1250*/  IMAD.SHL.U32 R56, R6, 0x40, RZ ;  /* 0x0000004006387824 */ /* 0x000fe200078e00ff */
[----:B------:R-:W-:Y:S01]  /*1260*/  LOP3.LUT R3, R3, 0x7, RZ, 0xc0, !PT ;  /* 0x0000000703037812 */ /* 0x000fe200078ec0ff */
[----:B01----:R-:W0:Y:S01]  /*1270*/  LDC.64 R4, c[0x0][0x5c8] ;  /* 0x00017200ff047b82 */ /* 0x003e220000000a00 */
[----:B------:R-:W-:Y:S01]  /*1280*/  USHF.R.S32.HI UR5, URZ, 0x1f, UR4 ;  /* 0x0000001f3f057899 */ /* 0x000fe20008011404 */
[----:B------:R-:W-:Y:S01]  /*1290*/  LOP3.LUT R0, R0, 0x30, RZ, 0xc0, !PT ;  /* 0x0000003000007812 */ /* 0x000fe200078ec0ff */
[----:B------:R-:W-:Y:S01]  /*12a0*/  IMAD.MOV.U32 R8, RZ, RZ, 0x1 ;  /* 0x00000001ff087424 */ /* 0x000fe200078e00ff */
[--C-:B------:R-:W-:Y:S01]  /*12b0*/  LOP3.LUT R56, R56, 0x40, R3.reuse, 0xe2, !PT ;  /* 0x0000004038387812 */ /* 0x100fe200078ee203 */
[----:B------:R-:W-:Y:S01]  /*12c0*/  ULEA.HI UR5, UR5, UR4, URZ, 0x7 ;  /* 0x0000000405057291 */ /* 0x000fe2000f8f383f */
[-C--:B------:R-:W-:Y:S01]  /*12d0*/  IADD3 R3, RZ, -R0.reuse, -R3 ;  /* 0x80000000ff037210 */ /* 0x080fe20007ffe803 */
[----:B------:R-:W-:Y:S01]  /*12e0*/  IMAD.U32 R7, RZ, RZ, UR6 ;  /* 0x00000006ff077e24 */ /* 0x000fe2000f8e00ff */
[----:B------:R-:W1:Y:S01]  /*12f0*/  LDC R65, c[0x0][0x600] ;  /* 0x00018000ff417b82 */ /* 0x000e620000000800 */
[----:B------:R-:W-:Y:S01]  /*1300*/  LOP3.LUT R56, R56, R0, RZ, 0xfc, !PT ;  /* 0x0000000038387212 */ /* 0x000fe200078efcff */
[----:B------:R-:W-:Y:S01]  /*1310*/  IMAD.MOV.U32 R0, RZ, RZ, -0x1 ;  /* 0xffffffffff007424 */ /* 0x000fe200078e00ff */
[----:B------:R-:W-:Y:S01]  /*1320*/  USHF.R.S32.HI UR43, URZ, 0x7, UR5 ;  /* 0x000000073f2b7899 */ /* 0x000fe20008011405 */
[C---:B------:R-:W-:Y:S01]  /*1330*/  LOP3.LUT R62, R63.reuse, 0x3, RZ, 0xc0, !PT ;  /* 0x000000033f3e7812 */ /* 0x040fe200078ec0ff */
[----:B------:R-:W-:Y:S01]  /*1340*/  IMAD R3, R6, -0x40, R3 ;  /* 0xffffffc006037824 */ /* 0x000fe200078e0203 */
[C---:B------:R-:W-:Y:S01]  /*1350*/  LOP3.LUT R64, R63.reuse, 0x80, RZ, 0xc0, !PT ;  /* 0x000000803f407812 */ /* 0x040fe200078ec0ff */
[----:B------:R-:W-:Y:S01]  /*1360*/  UISETP.LT.AND UP0, UPT, UR43, 0x1, UPT ;  /* 0x000000012b00788c */ /* 0x000fe2000bf01270 */
[-C--:B---3--:R-:W-:Y:S01]  /*1370*/  SHF.L.U32 R0, R0, R61.reuse, RZ ;  /* 0x0000003d00007219 */ /* 0x088fe200000006ff */
[----:B------:R-:W-:Y:S01]  /*1380*/  ULDC UR4, c[0x0][0x284] ;  /* 0x0000a10000047ab9 */ /* 0x000fe20000000800 */
[----:B------:R-:W-:Y:S01]  /*1390*/  IMAD R62, R62, -0x2, R7 ;  /* 0xfffffffe3e3e7824 */ /* 0x000fe200078e0207 */
[----:B------:R-:W-:Y:S01]  /*13a0*/  USEL UR44, UR43, 0x1, UP0 ;  /* 0x000000012b2c7887 */ /* 0x000fe20008000000 */
[----:B------:R-:W-:Y:S01]  /*13b0*/  SHF.L.U32 R61, R8, R61, RZ ;  /* 0x0000003d083d7219 */ /* 0x000fe200000006ff */
[----:B------:R-:W-:Y:S01]  /*13c0*/  IMAD.SHL.U32 R63, R63, 0x2, RZ ;  /* 0x000000023f3f7824 */ /* 0x000fe200078e00ff */
[----:B------:R-:W-:Y:S01]  /*13d0*/  LOP3.LUT R68, R18, 0x1, RZ, 0xfc, !PT ;  /* 0x0000000112447812 */ /* 0x000fe200078efcff */
[----:B------:R-:W-:Y:S01]  /*13e0*/  VIADD R67, R3, UR4 ;  /* 0x0000000403437c36 */ /* 0x000fe20008000000 */
[C---:B0-----:R-:W-:Y:S01]  /*13f0*/  SHF.L.U64.HI R60, R4.reuse, 0x3, R5 ;  /* 0x00000003043c7819 */ /* 0x041fe20000010205 */
[----:B--2---:R-:W-:Y:S01]  /*1400*/  IMAD.SHL.U32 R59, R4, 0x8, RZ ;  /* 0x00000008043b7824 */ /* 0x004fe200078e00ff */
[----:B------:R-:W-:Y:S01]  /*1410*/  SHF.R.U32.HI R64, RZ, 0x7, R64 ;  /* 0x00000007ff407819 */ /* 0x000fe20000011640 */
[----:B------:R-:W-:Y:S01]  /*1420*/  IMAD.MOV.U32 R57, RZ, RZ, RZ ;  /* 0x000000ffff397224 */ /* 0x000fe200078e00ff */
[----:B------:R-:W-:Y:S01]  /*1430*/  LOP3.LUT R66, RZ, R0, RZ, 0x33, !PT ;  /* 0x00000000ff427212 */ /* 0x000fe200078e33ff */
[----:B------:R-:W-:Y:S01]  /*1440*/  UIADD3 UR44, UR43, -UR44, URZ ;  /* 0x8000002c2b2c7290 */ /* 0x000fe2000fffe03f */
[----:B------:R-:W-:Y:S01]  /*1450*/  UMOV UR40, URZ ;  /* 0x0000003f00287c82 */ /* 0x000fe20008000000 */
[----:B-1----:R-:W-:Y:S01]  /*1460*/  VIADD R65, R65, 0xffffffff ;  /* 0xffffffff41417836 */ /* 0x002fe20000000000 */
[----:B------:R-:W-:-:S09]  /*1470*/  UMOV UR42, URZ ;  /* 0x0000003f002a7c82 */ /* 0x000fd20008000000 */
.L_x_98:
[----:B0-----:R-:W0:Y:S01]  /*1480*/  SHFL.IDX PT, R0, R64, RZ, 0x1f ;  /* 0x00001fff40007589 */ /* 0x001e2200000e0000 */
[----:B-1----:R-:W1:Y:S01]  /*1490*/  S2UR UR7, SR_CgaCtaId ;  /* 0x00000000000779c3 */ /* 0x002e620000008800 */
[----:B------:R-:W-:Y:S01]  /*14a0*/  UMOV UR6, 0x400 ;  /* 0x0000040000067882 */ /* 0x000fe20000000000 */
[----:B0-----:R-:W-:Y:S01]  /*14b0*/  R2UR UR4, R0 ;  /* 0x00000000000472ca */ /* 0x001fe200000e0000 */
[----:B-1----:R-:W-:-:S12]  /*14c0*/  ULEA UR6, UR7, UR6, 0x18 ;  /* 0x0000000607067291 */ /* 0x002fd8000f8ec03f */
[----:B------:R-:W-:-:S04]  /*14d0*/  ULEA.HI UR5, UR4, UR4, URZ, 0x1 ;  /* 0x0000000404057291 */ /* 0x000fc8000f8f083f */
[----:B------:R-:W-:-:S04]  /*14e0*/  ULOP3.LUT UR5, UR5, 0x7fffe, URZ, 0xc0, !UPT ;  /* 0x0007fffe05057892 */ /* 0x000fc8000f8ec03f */
[----:B------:R-:W-:-:S03]  /*14f0*/  UIADD3 UR5, UR4, -UR5, URZ ;  /* 0x8000000504057290 */ /* 0x000fc6000fffe03f */
[----:B------:R-:W-:Y:S01]  /*1500*/  ULDC UR4, c[0x0][0x28c] ;  /* 0x0000a30000047ab9 */ /* 0x000fe20000000800 */
[----:B------:R-:W-:Y:S01]  /*1510*/  ULEA UR5, UR5, UR6, 0xd ;  /* 0x0000000605057291 */ /* 0x000fe2000f8e683f */
[----:B------:R-:W-:-:S03]  /*1520*/  ISETP.LT.AND P0, PT, RZ, UR4, PT ;  /* 0x00000004ff007c0c */ /* 0x000fc6000bf01270 */
[----:B------:R-:W-:-:S04]  /*1530*/  UIADD3 UR5, UR5, 0x100, URZ ;  /* 0x0000010005057890 */ /* 0x000fc8000fffe03f */
[----:B------:R-:W-:-:S04]  /*1540*/  USHF.R.U32.HI UR5, URZ, 0x4, UR5 ;  /* 0x000000043f057899 */ /* 0x000fc80008011605 */
[----:B------:R-:W-:-:S04]  /*1550*/  ULOP3.LUT UR5, UR5, 0x3fff, URZ, 0xc0, !UPT ;  /* 0x00003fff05057892 */ /* 0x000fc8000f8ec03f */
[----:B------:R-:W-:Y:S01]  /*1560*/  ULOP3.LUT UR45, UR5, 0x10000, URZ, 0xfc, !UPT ;  /* 0x00010000052d7892 */ /* 0x000fe2000f8efc3f */
[----:B--2345:R-:W-:Y:S11]  /*1570*/  @P0 BRA `(.L_x_17) ;  /* 0x0000000000400947 */ /* 0x03cff60003800000 */
[----:B------:R-:W-:Y:S01]  /*1580*/  MOV R0, 0x0 ;  /* 0x0000000000007802 */ /* 0x000fe20000000f00 */
[----:B------:R-:W-:Y:S01]  /*1590*/  ULDC.64 UR4, c[0x4][0x68] ;  /* 0x01001a0000047ab9 */ /* 0x000fe20000000a00 */
[----:B------:R-:W-:Y:S01]  /*15a0*/  ULDC.64 UR6, c[0x4][0x8] ;  /* 0x0100020000067ab9 */ /* 0x000fe20000000a00 */
[----:B------:R-:W-:Y:S01]  /*15b0*/  IMAD.U32 R4, RZ, RZ, UR4 ;  /* 0x00000004ff047e24 */ /* 0x000fe2000f8e00ff */
[----:B------:R0:W1:Y:S01]  /*15c0*/  LDC.64 R14, c[0x4][R0] ;  /* 0x01000000000e7b82 */ /* 0x0000620000000a00 */
[----:B------:R-:W-:Y:S01]  /*15d0*/  IMAD.U32 R5, RZ, RZ, UR5 ;  /* 0x00000005ff057e24 */ /* 0x000fe2000f8e00ff */
[----:B------:R-:W-:Y:S01]  /*15e0*/  ULDC.64 UR4, c[0x4][0x70] ;  /* 0x01001c0000047ab9 */ /* 0x000fe20000000a00 */
[----:B------:R-:W-:Y:S02]  /*15f0*/  IMAD.U32 R10, RZ, RZ, UR6 ;  /* 0x00000006ff0a7e24 */ /* 0x000fe4000f8e00ff */
[----:B------:R-:W-:Y:S02]  /*1600*/  IMAD.U32 R6, RZ, RZ, UR4 ;  /* 0x00000004ff067e24 */ /* 0x000fe4000f8e00ff */
[----:B------:R-:W-:-:S02]  /*1610*/  IMAD.U32 R7, RZ, RZ, UR5 ;  /* 0x00000005ff077e24 */ /* 0x000fc4000f8e00ff */
[----:B------:R-:W-:Y:S02]  /*1620*/  IMAD.U32 R11, RZ, RZ, UR7 ;  /* 0x00000007ff0b7e24 */ /* 0x000fe4000f8e00ff */
[----:B------:R-:W-:Y:S02]  /*1630*/  IMAD.MOV.U32 R8, RZ, RZ, 0x1e1 ;  /* 0x000001e1ff087424 */ /* 0x000fe400078e00ff */
[----:B------:R-:W-:Y:S02]  /*1640*/  IMAD.MOV.U32 R12, RZ, RZ, 0x1 ;  /* 0x00000001ff0c7424 */ /* 0x000fe400078e00ff */
[----:B0-----:R-:W-:-:S07]  /*1650*/  IMAD.MOV.U32 R13, RZ, RZ, RZ ;  /* 0x000000ffff0d7224 */ /* 0x001fce00078e00ff */
[----:B------:R-:W-:-:S07]  /*1660*/  LEPC R20, `(.L_x_17) ;  /* 0x000000001014794e */ /* 0x000fce0000000000 */
[----:B-1---5:R-:W-:Y:S05]  /*1670*/  CALL.ABS.NOINC R14 ;  /* 0x000000000e007343 */ /* 0x022fea0003c00000 */
.L_x_17:
[----:B------:R-:W-:-:S13]  /*1680*/  ISETP.NE.AND P0, PT, R68, 0x3, PT ;  /* 0x000000034400780c */ /* 0x000fda0003f05270 */
[----:B------:R-:W-:Y:S05]  /*1690*/  @!P0 BRA `(.L_x_18) ;  /* 0x0000000000048947 */ /* 0x000fea0003800000 */
[----:B------:R-:W-:Y:S01]  /*16a0*/  BPT.TRAP 0x1 ;  /* 0x000000040000795c */ /* 0x000fe20000300000 */
.L_x_18:
[----:B------:R-:W0:Y:S01]  /*16b0*/  S2UR UR5, SR_CgaCtaId ;  /* 0x00000000000579c3 */ /* 0x000e220000008800 */
[----:B------:R-:W-:Y:S01]  /*16c0*/  UMOV UR4, 0x400 ;  /* 0x0000040000047882 */ /* 0x000fe20000000000 */
[----:B------:R-:W-:Y:S02]  /*16d0*/  IMAD.U32 R0, RZ, RZ, UR40 ;  /* 0x00000028ff007e24 */ /* 0x000fe4000f8e00ff */
[----:B------:R-:W-:-:S03]  /*16e0*/  IMAD.U32 R3, RZ, RZ, UR42 ;  /* 0x0000002aff037e24 */ /* 0x000fc6000f8e00ff */
[----:B------:R-:W-:Y:S01]  /*16f0*/  SHF.L.U32 R0, R0, 0x1f, RZ ;  /* 0x0000001f00007819 */ /* 0x000fe200000006ff */
[----:B0-----:R-:W-:-:S06]  /*1700*/  ULEA UR4, UR5, UR4, 0x18 ;  /* 0x0000000405047291 */ /* 0x001fcc000f8ec03f */
[----:B------:R-:W-:-:S04]  /*1710*/  IMAD.U32 R6, RZ, RZ, UR4 ;  /* 0x00000004ff067e24 */ /* 0x000fc8000f8e00ff */
[----:B------:R-:W-:-:S04]  /*1720*/  IMAD R3, R3, 0x8, R6 ;  /* 0x0000000803037824 */ /* 0x000fc800078e0206 */
[----:B------:R0:W1:Y:S01]  /*1730*/  SYNCS.PHASECHK.TRANS64.TRYWAIT P1, [R3+URZ], R0 ;  /* 0x00000000030075a7 */ /* 0x000062000802017f */
[----:B------:R-:W-:Y:S05]  /*1740*/  @!P0 BRA `(.L_x_19) ;  /* 0x0000000000048947 */ /* 0x000fea0003800000 */
[----:B------:R-:W-:Y:S01]  /*1750*/  BPT.TRAP 0x1 ;  /* 0x000000040000795c */ /* 0x000fe20000300000 */
.L_x_19:
[----:B------:R-:W-:-:S05]  /*1760*/  IMAD.U32 R4, RZ, RZ, UR44 ;  /* 0x0000002cff047e24 */ /* 0x000fca000f8e00ff */
[----:B------:R-:W-:Y:S01]  /*1770*/  ISETP.GE.AND P2, PT, R4, 0x1, PT ;  /* 0x000000010400780c */ /* 0x000fe20003f46270 */
[----:B-1----:R-:W-:-:S12]  /*1780*/  @P1 BRA `(.L_x_20) ;  /* 0x0000000000081947 */ /* 0x002fd80003800000 */
[----:B------:R-:W1:Y:S02]  /*1790*/  SYNCS.PHASECHK.TRANS64.TRYWAIT P1, [R3+URZ], R0 ;  /* 0x00000000030075a7 */ /* 0x000e64000802017f */
[----:B-1----:R-:W-:Y:S05]  /*17a0*/  @!P1 BRA `(.L_x_21) ;  /* 0x0000004c00009947 */ /* 0x002fea0003800000 */
.L_x_20:
[----:B------:R-:W-:Y:S05]  /*17b0*/  WARPSYNC.ALL ;  /* 0x0000000000007948 */ /* 0x000fea0003800000 */
[----:B------:R-:W-:Y:S01]  /*17c0*/  R2UR UR4, R6 ;  /* 0x00000000060472ca */ /* 0x000fe200000e0000 */
[----:B------:R-:W-:Y:S01]  /*17d0*/  ULEA UR5, UR42, UR45, 0xb ;  /* 0x0000002d2a057291 */ /* 0x000fe2000f8e583f */
[----:B------:R-:W-:Y:S01]  /*17e0*/  WARPGROUP.ARRIVE ;  /* 0x00000000000079c5 */ /* 0x000fe20000000000 */
[----:B------:R-:W-:Y:S01]  /*17f0*/  UMOV UR9, 0x40000040 ;  /* 0x4000004000097882 */ /* 0x000fe20000000000 */
[----:B------:R-:W-:-:S04]  /*1800*/  UMOV UR11, 0x40000040 ;  /* 0x40000040000b7882 */ /* 0x000fc80000000000 */
[----:B------:R-:W-:-:S05]  /*1810*/  UMOV UR8, UR5 ;  /* 0x0000000500087c82 */ /* 0x000fca0008000000 */
[----:B------:R-:W-:-:S04]  /*1820*/  UIADD3 UR4, UR4, 0x20100, URZ ;  /* 0x0002010004047890 */ /* 0x000fc8000fffe03f */
[----:B------:R-:W-:-:S04]  /*1830*/  USHF.R.U32.HI UR4, URZ, 0x4, UR4 ;  /* 0x000000043f047899 */ /* 0x000fc80008011604 */
[----:B------:R-:W-:-:S04]  /*1840*/  ULOP3.LUT UR4, UR4, 0x3fff, URZ, 0xc0, !UPT ;  /* 0x00003fff04047892 */ /* 0x000fc8000f8ec03f */
[----:B------:R-:W-:-:S04]  /*1850*/  ULOP3.LUT UR4, UR4, 0x10000, URZ, 0xfc, !UPT ;  /* 0x0001000004047892 */ /* 0x000fc8000f8efc3f */
[----:B------:R-:W-:-:S07]  /*1860*/  ULEA UR6, UR42, UR4, 0xa ;  /* 0x000000042a067291 */ /* 0x000fce000f8e503f */
[----:B------:R-:W-:Y:S02]  /*1870*/  UMOV UR10, UR6 ;  /* 0x00000006000a7c82 */ /* 0x000fe40008000000 */
[----:B------:R-:W-:Y:S01]  /*1880*/  HGMMA.64x64x16.F32.BF16 R24, gdesc[UR8], RZ, !UPT, gsb0 ;  /* 0x00e00000081879f0 */ /* 0x000fe2000c0018ff */
[----:B------:R-:W-:Y:S02]  /*1890*/  UIADD3 UR8, UR5, 0x2, URZ ;  /* 0x0000000205087890 */ /* 0x000fe4000fffe03f */
[----:B------:R-:W-:Y:S01]  /*18a0*/  UIADD3 UR10, UR6, 0x2, URZ ;  /* 0x00000002060a7890 */ /* 0x000fe2000fffe03f */
[----:B------:R-:W-:Y:S01]  /*18b0*/  UMOV UR9, 0x40000040 ;  /* 0x4000004000097882 */ /* 0x000fe20000000000 */
[----:B------:R-:W-:Y:S01]  /*18c0*/  UMOV UR11, 0x40000040 ;  /* 0x40000040000b7882 */ /* 0x000fe20000000000 */
[----:B------:R-:W-:Y:S02]  /*18d0*/  WARPGROUP.DEPBAR.LE gsb0, 0x0 ;  /* 0x00008000000079c5 */ /* 0x000fe40000010000 */
[----:B------:R-:W-:-:S06]  /*18e0*/  WARPGROUP.ARRIVE ;  /* 0x00000000000079c5 */ /* 0x000fcc0000000000 */
[----:B------:R-:W-:Y:S01]  /*18f0*/  HGMMA.64x64x16.F32.BF16 R24, gdesc[UR8], R24, gsb0 ;  /* 0x00e00000081879f0 */ /* 0x000fe20008001818 */
        /* <DEDUP_REMOVED lines=41> */
[----:B------:R-:W-:Y:S03]  /*1b90*/  HGMMA.64x64x16.F32.BF16 R24, gdesc[UR8], R24, gsb0 ;  /* 0x00e00000081879f0 */ /* 0x000fe60008001818 */
[----:B------:R-:W-:Y:S02]  /*1ba0*/  WARPGROUP.DEPBAR.LE gsb0, 0x0 ;  /* 0x00008000000079c5 */ /* 0x000fe40000010000 */
[----:B------:R-:W-:Y:S05]  /*1bb0*/  @!P2 BRA `(.L_x_22) ;  /* 0x000000040098a947 */ /* 0x000fea0003800000 */
[----:B------:R-:W-:Y:S01]  /*1bc0*/  UIADD3 UR5, UR42, 0x1, URZ ;  /* 0x000000012a057890 */ /* 0x000fe2000fffe03f */
[----:B01----:R-:W-:Y:S02]  /*1bd0*/  IMAD.U32 R0, RZ, RZ, UR44 ;  /* 0x0000002cff007e24 */ /* 0x003fe4000f8e00ff */
[----:B------:R-:W-:Y:S01]  /*1be0*/  IMAD.U32 R3, RZ, RZ, UR42 ;  /* 0x0000002aff037e24 */ /* 0x000fe2000f8e00ff */
[----:B------:R-:W-:-:S04]  /*1bf0*/  UISETP.NE.AND UP0, UPT, UR5, 0x4, UPT ;  /* 0x000000040500788c */ /* 0x000fc8000bf05270 */
[----:B------:R-:W-:Y:S02]  /*1c00*/  USEL UR6, URZ, 0x1, UP0 ;  /* 0x000000013f067887 */ /* 0x000fe40008000000 */
[----:B------:R-:W-:Y:S02]  /*1c10*/  USEL UR5, UR5, URZ, UP0 ;  /* 0x0000003f05057287 */ /* 0x000fe40008000000 */
[----:B------:R-:W-:-:S06]  /*1c20*/  ULOP3.LUT UR6, UR40, UR6, URZ, 0x3c, !UPT ;  /* 0x0000000628067292 */ /* 0x000fcc000f8e3c3f */
[----:B------:R-:W-:-:S07]  /*1c30*/  IMAD.U32 R7, RZ, RZ, UR6 ;  /* 0x00000006ff077e24 */ /* 0x000fce000f8e00ff */
.L_x_29:
[----:B------:R-:W-:Y:S05]  /*1c40*/  @!P0 BRA `(.L_x_23) ;  /* 0x0000000000048947 */ /* 0x000fea0003800000 */
[----:B------:R-:W-:Y:S01]  /*1c50*/  BPT.TRAP 0x1 ;  /* 0x000000040000795c */ /* 0x000fe20000300000 */
.L_x_23:
[----:B------:R-:W0:Y:S01]  /*1c60*/  S2UR UR7, SR_CgaCtaId ;  /* 0x00000000000779c3 */ /* 0x000e220000008800 */
[----:B------:R-:W-:Y:S01]  /*1c70*/  UMOV UR6, 0x400 ;  /* 0x0000040000067882 */ /* 0x000fe20000000000 */
[----:B------:R-:W-:Y:S01]  /*1c80*/  IMAD.U32 R5, RZ, RZ, UR5 ;  /* 0x00000005ff057e24 */ /* 0x000fe2000f8e00ff */
[----:B------:R-:W-:Y:S01]  /*1c90*/  SHF.L.U32 R4, R7, 0x1f, RZ ;  /* 0x0000001f07047819 */ /* 0x000fe200000006ff */
[----:B0-----:R-:W-:-:S06]  /*1ca0*/  ULEA UR6, UR7, UR6, 0x18 ;  /* 0x0000000607067291 */ /* 0x001fcc000f8ec03f */
[----:B------:R-:W-:-:S04]  /*1cb0*/  IMAD.U32 R6, RZ, RZ, UR6 ;  /* 0x00000006ff067e24 */ /* 0x000fc8000f8e00ff */
[----:B------:R-:W-:-:S04]  /*1cc0*/  IMAD R5, R5, 0x8, R6 ;  /* 0x0000000805057824 */ /* 0x000fc800078e0206 */
[----:B------:R0:W1:Y:S01]  /*1cd0*/  SYNCS.PHASECHK.TRANS64.TRYWAIT P1, [R5+URZ], R4 ;  /* 0x00000004050075a7 */ /* 0x000062000802017f */
[----:B------:R-:W-:Y:S05]  /*1ce0*/  @!P0 BRA `(.L_x_24) ;  /* 0x0000000000048947 */ /* 0x000fea0003800000 */
[----:B------:R-:W-:Y:S01]  /*1cf0*/  BPT.TRAP 0x1 ;  /* 0x000000040000795c */ /* 0x000fe20000300000 */
.L_x_24:
[----:B-1----:R-:W-:Y:S05]  /*1d00*/  @P1 BRA `(.L_x_25) ;  /* 0x0000000000081947 */ /* 0x002fea0003800000 */
[----:B------:R-:W1:Y:S02]  /*1d10*/  SYNCS.PHASECHK.TRANS64.TRYWAIT P1, [R5+URZ], R4 ;  /* 0x00000004050075a7 */ /* 0x000e64000802017f */
[----:B-1----:R-:W-:Y:S05]  /*1d20*/  @!P1 BRA `(.L_x_26) ;  /* 0x0000004400b49947 */ /* 0x002fea0003800000 */
.L_x_25:
[----:B------:R-:W-:Y:S01]  /*1d30*/  ULEA UR6, UR5, UR45, 0xb ;  /* 0x0000002d05067291 */ /* 0x000fe2000f8e583f */
[----:B------:R-:W-:Y:S01]  /*1d40*/  WARPGROUP.ARRIVE ;  /* 0x00000000000079c5 */ /* 0x000fe20000000000 */
[----:B------:R-:W-:Y:S01]  /*1d50*/  ULEA UR7, UR5, UR4, 0xa ;  /* 0x0000000405077291 */ /* 0x000fe2000f8e503f */
[----:B------:R-:W-:Y:S01]  /*1d60*/  UMOV UR9, 0x40000040 ;  /* 0x4000004000097882 */ /* 0x000fe20000000000 */
[----:B------:R-:W-:-:S03]  /*1d70*/  UMOV UR11, 0x40000040 ;  /* 0x40000040000b7882 */ /* 0x000fc60000000000 */
[----:B------:R-:W-:Y:S02]  /*1d80*/  UMOV UR8, UR6 ;  /* 0x0000000600087c82 */ /* 0x000fe40008000000 */
[----:B------:R-:W-:Y:S02]  /*1d90*/  UMOV UR10, UR7 ;  /* 0x00000007000a7c82 */ /* 0x000fe40008000000 */
[----:B------:R-:W-:Y:S01]  /*1da0*/  HGMMA.64x64x16.F32.BF16 R24, gdesc[UR8], R24, gsb0 ;  /* 0x00e00000081879f0 */ /* 0x000fe20008001818 */
[----:B------:R-:W-:Y:S02]  /*1db0*/  UIADD3 UR8, UR6, 0x2, URZ ;  /* 0x0000000206087890 */ /* 0x000fe4000fffe03f */
[----:B------:R-:W-:Y:S01]  /*1dc0*/  UIADD3 UR10, UR7, 0x2, URZ ;  /* 0x00000002070a7890 */ /* 0x000fe2000fffe03f */
[----:B------:R-:W-:Y:S01]  /*1dd0*/  UMOV UR9, 0x40000040 ;  /* 0x4000004000097882 */ /* 0x000fe20000000000 */
[----:B------:R-:W-:Y:S01]  /*1de0*/  UMOV UR11, 0x40000040 ;  /* 0x40000040000b7882 */ /* 0x000fe20000000000 */
[----:B------:R-:W-:-:S02]  /*1df0*/  WARPGROUP.DEPBAR.LE gsb0, 0x0 ;  /* 0x00008000000079c5 */ /* 0x000fc40000010000 */
        /* <DEDUP_REMOVED lines=46> */
[----:B------:R-:W-:Y:S01]  /*20e0*/  BPT.TRAP 0x1 ;  /* 0x000000040000795c */ /* 0x000fe20000300000 */
.L_x_27:
[----:B------:R-:W-:-:S13]  /*20f0*/  ISETP.NE.AND P1, PT, R22, RZ, PT ;  /* 0x000000ff1600720c */ /* 0x000fda0003f25270 */
[----:B01----:R-:W-:-:S04]  /*2100*/  @P1 IMAD R4, R3, 0x8, R6 ;  /* 0x0000000803041824 */ /* 0x003fc800078e0206 */
[----:B------:R-:W-:-:S05]  /*2110*/  @P1 VIADD R4, R4, 0x20 ;  /* 0x0000002004041836 */ /* 0x000fca0000000000 */
[----:B------:R-:W-:-:S04]  /*2120*/  @P1 PRMT R4, R19, 0x654, R4 ;  /* 0x0000065413041816 */ /* 0x000fc80000000004 */
[----:B------:R0:W-:Y:S01]  /*2130*/  @P1 SYNCS.ARRIVE.TRANS64.RED.A1T0 RZ, [R4+URZ], RZ ;  /* 0x000000ff04ff19a7 */ /* 0x0001e2000810043f */
[----:B------:R-:W-:-:S13]  /*2140*/  ISETP.GT.U32.AND P1, PT, R18, 0x1, PT ;  /* 0x000000011200780c */ /* 0x000fda0003f24070 */
[----:B0-----:R-:W-:Y:S05]  /*2150*/  @P1 BRA `(.L_x_28) ;  /* 0x0000000000041947 */ /* 0x001fea0003800000 */
[----:B------:R-:W-:Y:S01]  /*2160*/  BPT.TRAP 0x1 ;  /* 0x000000040000795c */ /* 0x000fe20000300000 */
.L_x_28:
[----:B------:R-:W-:Y:S01]  /*2170*/  UIADD3 UR5, UR5, 0x1, URZ ;  /* 0x0000000105057890 */ /* 0x000fe2000fffe03f */
[C---:B------:R-:W-:Y:S01]  /*2180*/  ISETP.GT.AND P2, PT, R0.reuse, 0x1, PT ;  /* 0x000000010000780c */ /* 0x040fe20003f44270 */
[----:B------:R-:W-:Y:S02]  /*2190*/  VIADD R3, R3, 0x1 ;  /* 0x0000000103037836 */ /* 0x000fe40000000000 */
[----:B------:R-:W-:Y:S01]  /*21a0*/  UISETP.NE.AND UP0, UPT, UR5, 0x4, UPT ;  /* 0x000000040500788c */ /* 0x000fe2000bf05270 */
[----:B------:R-:W-:Y:S02]  /*21b0*/  VIADD R0, R0, 0xffffffff ;  /* 0xffffffff00007836 */ /* 0x000fe40000000000 */
[C---:B------:R-:W-:Y:S01]  /*21c0*/  ISETP.NE.AND P1, PT, R3.reuse, 0x4, PT ;  /* 0x000000040300780c */ /* 0x040fe20003f25270 */
[----:B------:R-:W-:Y:S02]  /*21d0*/  USEL UR6, URZ, 0x1, UP0 ;  /* 0x000000013f067887 */ /* 0x000fe40008000000 */
[----:B------:R-:W-:Y:S01]  /*21e0*/  USEL UR5, UR5, URZ, UP0 ;  /* 0x0000003f05057287 */ /* 0x000fe20008000000 */
[----:B------:R-:W-:-:S03]  /*21f0*/  SEL R3, R3, RZ, P1 ;  /* 0x000000ff03037207 */ /* 0x000fc60000800000 */
[----:B------:R-:W-:Y:S01]  /*2200*/  LOP3.LUT R7, R7, UR6, RZ, 0x3c, !PT ;  /* 0x0000000607077c12 */ /* 0x000fe2000f8e3cff */
[----:B------:R-:W-:Y:S07]  /*2210*/  @P2 BRA `(.L_x_29) ;  /* 0xfffffff800882947 */ /* 0x000fee000383ffff */
.L_x_22:
[----:B01----:R-:W0:Y:S02]  /*2220*/  LDC R0, c[0x0][0x28c] ;  /* 0x0000a300ff007b82 */ /* 0x003e240000000800 */
[----:B0-----:R-:W-:-:S13]  /*2230*/  ISETP.GE.AND P1, PT, R0, 0x1, PT ;  /* 0x000000010000780c */ /* 0x001fda0003f26270 */
[----:B------:R-:W-:Y:S05]  /*2240*/  @!P1 BRA `(.L_x_30) ;  /* 0x0000000000389947 */ /* 0x000fea0003800000 */
[----:B------:R-:W-:Y:S05]  /*2250*/  @!P0 BRA `(.L_x_31) ;  /* 0x0000000000048947 */ /* 0x000fea0003800000 */
[----:B------:R-:W-:Y:S01]  /*2260*/  BPT.TRAP 0x1 ;  /* 0x000000040000795c */ /* 0x000fe20000300000 */
.L_x_31:
[----:B------:R-:W-:-:S13]  /*2270*/  ISETP.NE.AND P0, PT, R22, RZ, PT ;  /* 0x000000ff1600720c */ /* 0x000fda0003f05270 */
[----:B------:R-:W-:-:S05]  /*2280*/  VOTEU.ANY UP0, P0 ;  /* 0x00000000003f7886 */ /* 0x000fca0000000100 */
[----:B------:R-:W-:-:S06]  /*2290*/  @UP0 UIADD3 UR4, UR44, UR42, URZ ;  /* 0x0000002a2c040290 */ /* 0x000fcc000fffe03f */
[----:B------:R-:W-:-:S04]  /*22a0*/  IMAD.U32 R0, RZ, RZ, UR4 ;  /* 0x00000004ff007e24 */ /* 0x000fc8000f8e00ff */
[----:B------:R-:W-:-:S05]  /*22b0*/  @P0 IMAD.SHL.U32 R0, R0, 0x8, RZ ;  /* 0x0000000800000824 */ /* 0x000fca00078e00ff */
[----:B------:R-:W-:-:S04]  /*22c0*/  @P0 LOP3.LUT R0, R0, 0x18, RZ, 0xc0, !PT ;  /* 0x0000001800000812 */ /* 0x000fc800078ec0ff */
[----:B------:R-:W-:-:S04]  /*22d0*/  @P0 IADD3 R0, R6, 0x20, R0 ;  /* 0x0000002006000810 */ /* 0x000fc80007ffe000 */
[----:B------:R-:W-:-:S04]  /*22e0*/  @P0 PRMT R0, R19, 0x654, R0 ;  /* 0x0000065413000816 */ /* 0x000fc80000000000 */
[----:B------:R0:W-:Y:S01]  /*22f0*/  @P0 SYNCS.ARRIVE.TRANS64.RED.A1T0 RZ, [R0+URZ], RZ ;  /* 0x000000ff00ff09a7 */ /* 0x0001e2000810043f */
[----:B------:R-:W-:-:S13]  /*2300*/  ISETP.GT.U32.AND P0, PT, R18, 0x1, PT ;  /* 0x000000011200780c */ /* 0x000fda0003f04070 */
[----:B0-----:R-:W-:Y:S05]  /*2310*/  @P0 BRA `(.L_x_30) ;  /* 0x0000000000040947 */ /* 0x001fea0003800000 */
[----:B------:R-:W-:Y:S01]  /*2320*/  BPT.TRAP 0x1 ;  /* 0x000000040000795c */ /* 0x000fe20000300000 */
.L_x_30:
[----:B------:R-:W-:Y:S01]  /*2330*/  IMAD.SHL.U32 R3, R70, 0x40, RZ ;  /* 0x0000004046037824 */ /* 0x000fe200078e00ff */
[----:B------:R-:W-:Y:S01]  /*2340*/  ULDC UR6, c[0x0][0x288] ;  /* 0x0000a20000067ab9 */ /* 0x000fe20000000800 */
[----:B------:R-:W-:Y:S01]  /*2350*/  SHF.R.S32.HI R13, RZ, 0x1f, R69 ;  /* 0x0000001fff0d7819 */ /* 0x000fe20000011445 */
[----:B------:R-:W-:Y:S01]  /*2360*/  IMAD.SHL.U32 R6, R71, 0x80, RZ ;  /* 0x0000008047067824 */ /* 0x000fe200078e00ff */
[----:B------:R-:W-:Y:S01]  /*2370*/  ULDC.64 UR4, c[0x0][0x5d0] ;  /* 0x0001740000047ab9 */ /* 0x000fe20000000a00 */
[----:B------:R-:W-:Y:S01]  /*2380*/  LOP3.LUT R10, R3, 0x6, R63, 0xf8, !PT ;  /* 0x00000006030a7812 */ /* 0x000fe200078ef83f */
[----:B------:R-:W-:Y:S01]  /*2390*/  IMAD.WIDE R70, R71, 0x80, R56 ;  /* 0x0000008047467825 */ /* 0x000fe200078e0238 */
[----:B------:R-:W-:Y:S01]  /*23a0*/  ISETP.GE.AND P0, PT, R3, UR6, PT ;  /* 0x0000000603007c0c */ /* 0x000fe2000bf06270 */
[----:B------:R-:W-:Y:S01]  /*23b0*/  ULDC UR6, c[0x0][0x284] ;  /* 0x0000a10000067ab9 */ /* 0x000fe20000000800 */
[----:B------:R-:W-:Y:S01]  /*23c0*/  SHF.R.S32.HI R11, RZ, 0x1f, R10 ;  /* 0x0000001fff0b7819 */ /* 0x000fe2000001140a */
[----:B------:R-:W-:Y:S01]  /*23d0*/  IMAD R0, R13, UR4, RZ ;  /* 0x000000040d007c24 */ /* 0x000fe2000f8e02ff */
[----:B------:R-:W-:-:S03]  /*23e0*/  ISETP.GE.OR P0, PT, R6, UR6, P0 ;  /* 0x0000000606007c0c */ /* 0x000fc60008706670 */
[C---:B------:R-:W-:Y:S02]  /*23f0*/  IMAD R7, R69.reuse, UR5, R0 ;  /* 0x0000000545077c24 */ /* 0x040fe4000f8e0200 */
[----:B------:R-:W-:Y:S01]  /*2400*/  IMAD.WIDE.U32 R4, R69, UR4, R10 ;  /* 0x0000000445047c25 */ /* 0x000fe2000f8e000a */
[----:B------:R-:W-:-:S03]  /*2410*/  ULDC.64 UR4, c[0x0][0x5c8] ;  /* 0x0001720000047ab9 */ /* 0x000fc60000000a00 */
[----:B------:R-:W-:Y:S02]  /*2420*/  IMAD R9, R71, UR4, RZ ;  /* 0x0000000447097c24 */ /* 0x000fe4000f8e02ff */
[----:B------:R-:W-:Y:S02]  /*2430*/  IMAD.IADD R5, R5, 0x1, R7 ;  /* 0x0000000105057824 */ /* 0x000fe400078e0207 */
[C---:B------:R-:W-:Y:S02]  /*2440*/  IMAD R9, R70.reuse, UR5, R9 ;  /* 0x0000000546097c24 */ /* 0x040fe4000f8e0209 */
[----:B------:R-:W-:-:S04]  /*2450*/  IMAD.WIDE.U32 R72, R70, UR4, R4 ;  /* 0x0000000446487c25 */ /* 0x000fc8000f8e0004 */
[----:B------:R-:W-:Y:S01]  /*2460*/  IMAD.MOV.U32 R0, RZ, RZ, -0x1 ;  /* 0xffffffffff007424 */ /* 0x000fe200078e00ff */
[----:B------:R-:W-:Y:S06]  /*2470*/  @P0 BRA `(.L_x_32) ;  /* 0x00000020009c0947 */ /* 0x000fec0003800000 */
[----:B-----5:R-:W-:Y:S01]  /*2480*/  FSETP.NEU.AND P0, PT, R58, RZ, PT ;  /* 0x000000ff3a00720b */ /* 0x020fe20003f0d000 */
[----:B------:R-:W-:Y:S01]  /*2490*/  IMAD.IADD R4, R62, 0x1, -R3 ;  /* 0x000000013e047824 */ /* 0x000fe200078e0a03 */
[----:B------:R-:W-:Y:S01]  /*24a0*/  BSSY B0, `(.L_x_32) ;  /* 0x0000224000007945 */ /* 0x000fe20003800000 */
[----:B------:R-:W-:Y:S02]  /*24b0*/  IMAD.IADD R3, R67, 0x1, -R6 ;  /* 0x0000000143037824 */ /* 0x000fe400078e0a06 */
[----:B------:R-:W-:Y:S01]  /*24c0*/  IMAD.IADD R83, R73, 0x1, R9 ;  /* 0x0000000149537824 */ /* 0x000fe200078e0209 */
[----:B------:R-:W-:-:S04]  /*24d0*/  ISETP.GT.AND P2, PT, R4, RZ, PT ;  /* 0x000000ff0400720c */ /* 0x000fc80003f44270 */
[----:B------:R-:W-:-:S03]  /*24e0*/  ISETP.GT.AND P1, PT, R3, RZ, P2 ;  /* 0x000000ff0300720c */ /* 0x000fc60001724270 */
[----:B------:R-:W-:Y:S10]  /*24f0*/  @!P0 BRA `(.L_x_33) ;  /* 0x0000001400e88947 */ /* 0x000ff40003800000 */
[----:B------:R-:W0:Y:S01]  /*2500*/  LDC.64 R76, c[0x0][0x5b8] ;  /* 0x00016e00ff4c7b82 */ /* 0x000e220000000a00 */
[----:B------:R-:W-:-:S07]  /*2510*/  ULDC.64 UR4, c[0x0][0x5c0] ;  /* 0x0001700000047ab9 */ /* 0x000fce0000000a00 */
[----:B------:R-:W1:Y:S08]  /*2520*/  LDC.64 R78, c[0x0][0x5b0] ;  /* 0x00016c00ff4e7b82 */ /* 0x000e700000000a00 */
[----:B------:R-:W2:Y:S01]  /*2530*/  LDC.64 R80, c[0x0][0x5a8] ;  /* 0x00016a00ff507b82 */ /* 0x000ea20000000a00 */
[-C--:B0-----:R-:W-:Y:S02]  /*2540*/  IMAD R6, R13, R76.reuse, RZ ;  /* 0x0000004c0d067224 */ /* 0x081fe400078e02ff */
[----:B------:R-:W-:-:S04]  /*2550*/  IMAD.WIDE.U32 R74, R69, R76, R10 ;  /* 0x0000004c454a7225 */ /* 0x000fc800078e000a */
[----:B------:R-:W-:Y:S02]  /*2560*/  IMAD R73, R69, R77, R6 ;  /* 0x0000004d45497224 */ /* 0x000fe400078e0206 */
[-C--:B-1----:R-:W-:Y:S02]  /*2570*/  IMAD R5, R71, R78.reuse, RZ ;  /* 0x0000004e47057224 */ /* 0x082fe400078e02ff */
[----:B------:R-:W-:Y:S02]  /*2580*/  IMAD.IADD R13, R75, 0x1, R73 ;  /* 0x000000014b0d7824 */ /* 0x000fe400078e0249 */
[----:B------:R-:W-:Y:S02]  /*2590*/  IMAD.MOV.U32 R12, RZ, RZ, R74 ;  /* 0x000000ffff0c7224 */ /* 0x000fe400078e004a */
[C---:B------:R-:W-:Y:S02]  /*25a0*/  IMAD R77, R70.reuse, R79, R5 ;  /* 0x0000004f464d7224 */ /* 0x040fe400078e0205 */
[----:B------:R-:W-:-:S04]  /*25b0*/  IMAD.WIDE.U32 R6, R70, R78, R12 ;  /* 0x0000004e46067225 */ /* 0x000fc800078e000c */
[----:B------:R-:W-:Y:S01]  /*25c0*/  IMAD.IADD R5, R7, 0x1, R77 ;  /* 0x0000000107057824 */ /* 0x000fe200078e024d */
[----:B--2---:R-:W-:-:S04]  /*25d0*/  LEA R14, P0, R6, R80, 0x1 ;  /* 0x00000050060e7211 */ /* 0x004fc800078008ff */
[----:B------:R-:W-:-:S05]  /*25e0*/  LEA.HI.X R15, R6, R81, R5, 0x1, P0 ;  /* 0x00000051060f7211 */ /* 0x000fca00000f0c05 */
[----:B------:R0:W2:Y:S01]  /*25f0*/  @P1 LDG.E.LTC128B.U16 R5, desc[UR36][R14.64] ;  /* 0x000000240e051981 */ /* 0x0000a2000c1e1520 */
[----:B------:R-:W-:Y:S01]  /*2600*/  LEA R8, P0, R72, UR4, 0x1 ;  /* 0x0000000448087c11 */ /* 0x000fe2000f8008ff */
[----:B------:R-:W-:Y:S01]  /*2610*/  IMAD.WIDE.U32 R6, R70, R78, R10 ;  /* 0x0000004e46067225 */ /* 0x000fe200078e000a */
[----:B------:R-:W-:Y:S03]  /*2620*/  BSSY B1, `(.L_x_34) ;  /* 0x0000012000017945 */ /* 0x000fe60003800000 */
[----:B------:R-:W-:Y:S02]  /*2630*/  IMAD.IADD R7, R77, 0x1, R7 ;  /* 0x000000014d077824 */ /* 0x000fe400078e0207 */
[----:B------:R-:W-:Y:S01]  /*2640*/  IMAD.WIDE.U32 R20, R69, R76, R6 ;  /* 0x0000004c45147225 */ /* 0x000fe200078e0006 */
[----:B0-----:R-:W-:-:S03]  /*2650*/  SHF.L.U64.HI R15, R78, 0x3, R79 ;  /* 0x000000034e0f7819 */ /* 0x001fc6000001024f */
[----:B------:R-:W-:Y:S01]  /*2660*/  IMAD.IADD R7, R73, 0x1, R21 ;  /* 0x0000000149077824 */ /* 0x000fe200078e0215 */
[----:B------:R-:W-:Y:S01]  /*2670*/  LEA R6, P4, R20, R80, 0x1 ;  /* 0x0000005014067211 */ /* 0x000fe200078808ff */
[----:B------:R-:W-:-:S03]  /*2680*/  IMAD.SHL.U32 R14, R78, 0x8, RZ ;  /* 0x000000084e0e7824 */ /* 0x000fc600078e00ff */
[----:B------:R-:W-:Y:S01]  /*2690*/  LEA.HI.X R7, R20, R81, R7, 0x1, P4 ;  /* 0x0000005114077211 */ /* 0x000fe200020f0c07 */
[----:B--2---:R-:W-:-:S04]  /*26a0*/  IMAD.U32 R9, R5, 0x10000, RZ ;  /* 0x0001000005097824 */ /* 0x004fc800078e00ff */
[----:B------:R-:W-:-:S04]  /*26b0*/  FMUL R9, R9, R58 ;  /* 0x0000003a09097220 */ /* 0x000fc80000400000 */
[----:B------:R-:W-:Y:S01]  /*26c0*/  FFMA R24, R24, R23, R9 ;  /* 0x0000001718187223 */ /* 0x000fe20000000009 */
[----:B------:R-:W-:Y:S02]  /*26d0*/  LEA.HI.X R9, R72, UR5, R83, 0x1, P0 ;  /* 0x0000000548097c11 */ /* 0x000fe400080f0c53 */
[----:B------:R-:W-:Y:S02]  /*26e0*/  ISETP.GT.AND P0, PT, R4, 0x1, PT ;  /* 0x000000010400780c */ /* 0x000fe40003f04270 */
[----:B------:R-:W-:Y:S02]  /*26f0*/  F2FP.BF16.F32.PACK_AB R24, RZ, R24 ;  /* 0x00000018ff18723e */ /* 0x000fe400000010ff */
[----:B------:R-:W-:-:S03]  /*2700*/  ISETP.GT.AND P3, PT, R3, RZ, P0 ;  /* 0x000000ff0300720c */ /* 0x000fc60000764270 */
[----:B------:R0:W-:Y:S10]  /*2710*/  @P1 STG.E.U16 desc[UR36][R8.64], R24 ;  /* 0x0000001808001986 */ /* 0x0001f4000c101524 */
[----:B------:R-:W-:Y:S05]  /*2720*/  @!P3 BRA `(.L_x_35) ;  /* 0x000000000004b947 */ /* 0x000fea0003800000 */
[----:B------:R1:W5:Y:S02]  /*2730*/  LDG.E.LTC128B.U16 R5, desc[UR36][R6.64+0x2] ;  /* 0x0000022406057981 */ /* 0x000364000c1e1520 */
.L_x_35:
[----:B------:R-:W-:Y:S05]  /*2740*/  BSYNC B1 ;  /* 0x0000000000017941 */ /* 0x000fea0003800000 */
.L_x_34:
[----:B-----5:R-:W-:Y:S01]  /*2750*/  IMAD.U32 R71, R5, 0x10000, RZ ;  /* 0x0001000005477824 */ /* 0x020fe200078e00ff */
[----:B------:R-:W-:Y:S01]  /*2760*/  ISETP.GT.AND P2, PT, R3, 0x8, P2 ;  /* 0x000000080300780c */ /* 0x000fe20001744270 */
[----:B------:R-:W-:Y:S01]  /*2770*/  IMAD.WIDE.U32 R20, R70, R78, R14 ;  /* 0x0000004e46147225 */ /* 0x000fe200078e000e */
[----:B0-----:R-:W-:-:S03]  /*2780*/  PRMT R24, R5, 0x7610, R24 ;  /* 0x0000761005187816 */ /* 0x001fc60000000018 */
[----:B------:R-:W-:Y:S01]  /*2790*/  FMUL R12, R71, R58 ;  /* 0x0000003a470c7220 */ /* 0x000fe20000400000 */
[----:B------:R-:W-:Y:S01]  /*27a0*/  IMAD.IADD R77, R77, 0x1, R21 ;  /* 0x000000014d4d7824 */ /* 0x000fe200078e0215 */
[----:B------:R-:W-:Y:S02]  /*27b0*/  IADD3 R74, P1, R74, R20, RZ ;  /* 0x000000144a4a7210 */ /* 0x000fe40007f3e0ff */
[----:B------:R-:W-:-:S03]  /*27c0*/  FFMA R12, R25, R23, R12 ;  /* 0x00000017190c7223 */ /* 0x000fc6000000000c */
[----:B------:R-:W-:Y:S02]  /*27d0*/  IMAD.X R13, R77, 0x1, R13, P1 ;  /* 0x000000014d0d7824 */ /* 0x000fe400008e060d */
[----:B------:R-:W-:Y:S02]  /*27e0*/  F2FP.BF16.F32.PACK_AB R12, RZ, R12 ;  /* 0x0000000cff0c723e */ /* 0x000fe400000010ff */
[----:B------:R-:W-:Y:S02]  /*27f0*/  LEA R14, P1, R74, R80, 0x1 ;  /* 0x000000504a0e7211 */ /* 0x000fe400078208ff */
[----:B------:R-:W-:Y:S02]  /*2800*/  PRMT R21, R12, 0x7610, R21 ;  /* 0x000076100c157816 */ /* 0x000fe40000000015 */
[----:B------:R-:W-:-:S03]  /*2810*/  LEA.HI.X R15, R74, R81, R13, 0x1, P1 ;  /* 0x000000514a0f7211 */ /* 0x000fc600008f0c0d */
[----:B------:R0:W-:Y:S04]  /*2820*/  @P3 STG.E.U16 desc[UR36][R8.64+0x2], R21 ;  /* 0x0000021508003986 */ /* 0x0001e8000c101524 */
[----:B------:R-:W2:Y:S01]  /*2830*/  @P2 LDG.E.LTC128B.U16 R24, desc[UR36][R14.64] ;  /* 0x000000240e182981 */ /* 0x000ea2000c1e1520 */
[----:B------:R-:W-:Y:S01]  /*2840*/  IADD3 R20, P1, R10, R20, RZ ;  /* 0x000000140a147210 */ /* 0x000fe20007f3e0ff */
[----:B------:R-:W-:Y:S01]  /*2850*/  BSSY B1, `(.L_x_36) ;  /* 0x0000011000017945 */ /* 0x000fe20003800000 */
[----:B------:R-:W-:Y:S02]  /*2860*/  SHF.L.U64.HI R13, R59, 0x1, R60 ;  /* 0x000000013b0d7819 */ /* 0x000fe4000001023c */
[----:B------:R-:W-:Y:S01]  /*2870*/  ISETP.GT.AND P0, PT, R3, 0x8, P0 ;  /* 0x000000080300780c */ /* 0x000fe20000704270 */
[----:B0-----:R-:W-:Y:S01]  /*2880*/  IMAD.X R21, R11, 0x1, R77, P1 ;  /* 0x000000010b157824 */ /* 0x001fe200008e064d */
[----:B------:R-:W-:Y:S01]  /*2890*/  LEA R12, P1, R59, R8, 0x1 ;  /* 0x000000083b0c7211 */ /* 0x000fe200078208ff */
[----:B------:R-:W-:-:S04]  /*28a0*/  IMAD.WIDE.U32 R20, R69, R76, R20 ;  /* 0x0000004c45147225 */ /* 0x000fc800078e0014 */
[----:B------:R-:W-:Y:S01]  /*28b0*/  IMAD.X R13, R13, 0x1, R9, P1 ;  /* 0x000000010d0d7824 */ /* 0x000fe200008e0609 */
[----:B------:R-:W-:Y:S01]  /*28c0*/  LEA R10, P3, R20, R80, 0x1 ;  /* 0x00000050140a7211 */ /* 0x000fe200078608ff */
[----:B------:R-:W-:-:S05]  /*28d0*/  IMAD.IADD R11, R73, 0x1, R21 ;  /* 0x00000001490b7824 */ /* 0x000fca00078e0215 */
[----:B------:R-:W-:Y:S01]  /*28e0*/  LEA.HI.X R11, R20, R81, R11, 0x1, P3 ;  /* 0x00000051140b7211 */ /* 0x000fe200018f0c0b */
[----:B--2---:R-:W-:-:S04]  /*28f0*/  IMAD.U32 R5, R24, 0x10000, RZ ;  /* 0x0001000018057824 */ /* 0x004fc800078e00ff */
[----:B------:R-:W-:-:S04]  /*2900*/  FMUL R5, R5, R58 ;  /* 0x0000003a05057220 */ /* 0x000fc80000400000 */
[----:B------:R-:W-:-:S05]  /*2910*/  FFMA R5, R26, R23, R5 ;  /* 0x000000171a057223 */ /* 0x000fca0000000005 */
[----:B------:R-:W-:-:S05]  /*2920*/  F2FP.BF16.F32.PACK_AB R5, RZ, R5 ;  /* 0x00000005ff05723e */ /* 0x000fca00000010ff */
[----:B------:R0:W-:Y:S01]  /*2930*/  @P2 STG.E.U16 desc[UR36][R12.64], R5 ;  /* 0x000000050c002986 */ /* 0x0001e2000c101524 */
[----:B------:R-:W-:Y:S05]  /*2940*/  @!P0 BRA `(.L_x_37) ;  /* 0x0000000000048947 */ /* 0x000fea0003800000 */
[----:B------:R2:W5:Y:S02]  /*2950*/  LDG.E.LTC128B.U16 R24, desc[UR36][R10.64+0x2] ;  /* 0x000002240a187981 */ /* 0x000564000c1e1520 */
.L_x_37:
[----:B------:R-:W-:Y:S05]  /*2960*/  BSYNC B1 ;  /* 0x0000000000017941 */ /* 0x000fea0003800000 */
.L_x_36:
[----:B0----5:R-:W-:Y:S01]  /*2970*/  IMAD.U32 R5, R24, 0x10000, RZ ;  /* 0x0001000018057824 */ /* 0x021fe200078e00ff */
[----:B------:R-:W-:Y:S01]  /*2980*/  ISETP.GT.AND P1, PT, R4, 0x8, PT ;  /* 0x000000080400780c */ /* 0x000fe20003f24270 */
[----:B------:R-:W-:Y:S02]  /*2990*/  BSSY B1, `(.L_x_38) ;  /* 0x0000008000017945 */ /* 0x000fe40003800000 */
[----:B------:R-:W-:Y:S01]  /*29a0*/  FMUL R14, R5, R58 ;  /* 0x0000003a050e7220 */ /* 0x000fe20000400000 */
[----:B------:R-:W-:-:S03]  /*29b0*/  ISETP.GT.AND P2, PT, R3, RZ, P1 ;  /* 0x000000ff0300720c */ /* 0x000fc60000f44270 */
[----:B------:R-:W-:-:S05]  /*29c0*/  FFMA R14, R27, R23, R14 ;  /* 0x000000171b0e7223 */ /* 0x000fca000000000e */
[----:B------:R-:W-:-:S05]  /*29d0*/  F2FP.BF16.F32.PACK_AB R14, RZ, R14 ;  /* 0x0000000eff0e723e */ /* 0x000fca00000010ff */
[----:B------:R0:W-:Y:S01]  /*29e0*/  @P0 STG.E.U16 desc[UR36][R12.64+0x2], R14 ;  /* 0x0000020e0c000986 */ /* 0x0001e2000c101524 */
[----:B------:R-:W-:Y:S05]  /*29f0*/  @!P2 BRA `(.L_x_39) ;  /* 0x000000000004a947 */ /* 0x000fea0003800000 */
[----:B------:R3:W5:Y:S02]  /*2a00*/  LDG.E.LTC128B.U16 R24, desc[UR36][R6.64+0x10] ;  /* 0x0000102406187981 */ /* 0x000764000c1e1520 */
.L_x_39:
[----:B------:R-:W-:Y:S05]  /*2a10*/  BSYNC B1 ;  /* 0x0000000000017941 */ /* 0x000fea0003800000 */
.L_x_38:
[----:B-----5:R-:W-:Y:S01]  /*2a20*/  IMAD.U32 R5, R24, 0x10000, RZ ;  /* 0x0001000018057824 */ /* 0x020fe200078e00ff */
        /* <DEDUP_REMOVED lines=9> */
.L_x_41:
[----:B------:R-:W-:Y:S05]  /*2ac0*/  BSYNC B1 ;  /* 0x0000000000017941 */ /* 0x000fea0003800000 */
.L_x_40:
[----:B----45:R-:W-:Y:S01]  /*2ad0*/  IMAD.U32 R5, R24, 0x10000, RZ ;  /* 0x0001000018057824 */ /* 0x030fe200078e00ff */
[----:B------:R-:W-:Y:S01]  /*2ae0*/  ISETP.GT.AND P1, PT, R3, 0x8, P1 ;  /* 0x000000080300780c */ /* 0x000fe20000f24270 */
[----:B------:R-:W-:Y:S02]  /*2af0*/  BSSY B1, `(.L_x_42) ;  /* 0x0000007000017945 */ /* 0x000fe40003800000 */
[----:B0-----:R-:W-:-:S04]  /*2b00*/  FMUL R14, R5, R58 ;  /* 0x0000003a050e7220 */ /* 0x001fc80000400000 */
[----:B------:R-:W-:-:S05]  /*2b10*/  FFMA R14, R29, R23, R14 ;  /* 0x000000171d0e7223 */ /* 0x000fca000000000e */
[----:B------:R-:W-:-:S05]  /*2b20*/  F2FP.BF16.F32.PACK_AB R14, RZ, R14 ;  /* 0x0000000eff0e723e */ /* 0x000fca00000010ff */
[----:B------:R0:W-:Y:S01]  /*2b30*/  @P3 STG.E.U16 desc[UR36][R8.64+0x12], R14 ;  /* 0x0000120e08003986 */ /* 0x0001e2000c101524 */
[----:B------:R-:W-:Y:S05]  /*2b40*/  @!P1 BRA `(.L_x_43) ;  /* 0x0000000000049947 */ /* 0x000fea0003800000 */
[----:B------:R4:W5:Y:S02]  /*2b50*/  LDG.E.LTC128B.U16 R24, desc[UR36][R10.64+0x10] ;  /* 0x000010240a187981 */ /* 0x000964000c1e1520 */
.L_x_43:
[----:B------:R-:W-:Y:S05]  /*2b60*/  BSYNC B1 ;  /* 0x0000000000017941 */ /* 0x000fea0003800000 */
.L_x_42:
[----:B-----5:R-:W-:Y:S01]  /*2b70*/  IMAD.U32 R5, R24, 0x10000, RZ ;  /* 0x0001000018057824 */ /* 0x020fe200078e00ff */
[----:B------:R-:W-:Y:S01]  /*2b80*/  ISETP.GT.AND P0, PT, R3, 0x8, P0 ;  /* 0x000000080300780c */ /* 0x000fe20000704270 */
[----:B------:R-:W-:Y:S02]  /*2b90*/  BSSY B1, `(.L_x_44) ;  /* 0x0000007000017945 */ /* 0x000fe40003800000 */
[----:B------:R-:W-:-:S04]  /*2ba0*/  FMUL R5, R5, R58 ;  /* 0x0000003a05057220 */ /* 0x000fc80000400000 */
[----:B------:R-:W-:-:S05]  /*2bb0*/  FFMA R5, R30, R23, R5 ;  /* 0x000000171e057223 */ /* 0x000fca0000000005 */
[----:B------:R-:W-:-:S05]  /*2bc0*/  F2FP.BF16.F32.PACK_AB R5, RZ, R5 ;  /* 0x00000005ff05723e */ /* 0x000fca00000010ff */
[----:B------:R0:W-:Y:S01]  /*2bd0*/  @P1 STG.E.U16 desc[UR36][R12.64+0x10], R5 ;  /* 0x000010050c001986 */ /* 0x0001e2000c101524 */
[----:B------:R-:W-:Y:S05]  /*2be0*/  @!P0 BRA `(.L_x_45) ;  /* 0x0000000000048947 */ /* 0x000fea0003800000 */
[----:B------:R0:W5:Y:S02]  /*2bf0*/  LDG.E.LTC128B.U16 R24, desc[UR36][R10.64+0x12] ;  /* 0x000012240a187981 */ /* 0x000164000c1e1520 */
.L_x_45:
[----:B------:R-:W-:Y:S05]  /*2c00*/  BSYNC B1 ;  /* 0x0000000000017941 */ /* 0x000fea0003800000 */
.L_x_44:
        /* <DEDUP_REMOVED lines=10> */
.L_x_47:
[----:B------:R-:W-:Y:S05]  /*2cb0*/  BSYNC B1 ;  /* 0x0000000000017941 */ /* 0x000fea0003800000 */
.L_x_46:
        /* <DEDUP_REMOVED lines=10> */
.L_x_49:
[----:B------:R-:W-:Y:S05]  /*2d60*/  BSYNC B1 ;  /* 0x0000000000017941 */ /* 0x000fea0003800000 */
.L_x_48:
[----:B0----5:R-:W-:Y:S01]  /*2d70*/  IMAD.U32 R5, R24, 0x10000, RZ ;  /* 0x0001000018057824 */ /* 0x021fe200078e00ff */
        /* <DEDUP_REMOVED lines=8> */
.L_x_51:
[----:B------:R-:W-:Y:S05]  /*2e00*/  BSYNC B1 ;  /* 0x0000000000017941 */ /* 0x000fea0003800000 */
.L_x_50:
        /* <DEDUP_REMOVED lines=9> */
.L_x_53:
[----:B------:R-:W-:Y:S05]  /*2ea0*/  BSYNC B1 ;  /* 0x0000000000017941 */ /* 0x000fea0003800000 */
.L_x_52:
        /* <DEDUP_REMOVED lines=10> */
.L_x_55:
[----:B------:R-:W-:Y:S05]  /*2f50*/  BSYNC B1 ;  /* 0x0000000000017941 */ /* 0x000fea0003800000 */
.L_x_54:
        /* <DEDUP_REMOVED lines=10> */
.L_x_57:
[----:B------:R-:W-:Y:S05]  /*3000*/  BSYNC B1 ;  /* 0x0000000000017941 */ /* 0x000fea0003800000 */
.L_x_56:
        /* <DEDUP_REMOVED lines=9> */
.L_x_59:
[----:B------:R-:W-:Y:S05]  /*30a0*/  BSYNC B1 ;  /* 0x0000000000017941 */ /* 0x000fea0003800000 */
.L_x_58:
        /* <DEDUP_REMOVED lines=9> */
.L_x_61:
[----:B------:R-:W-:Y:S05]  /*3140*/  BSYNC B1 ;  /* 0x0000000000017941 */ /* 0x000fea0003800000 */
.L_x_60:
        /* <DEDUP_REMOVED lines=10> */
.L_x_63:
[----:B------:R-:W-:Y:S05]  /*31f0*/  BSYNC B1 ;  /* 0x0000000000017941 */ /* 0x000fea0003800000 */
.L_x_62:
        /* <DEDUP_REMOVED lines=10> */
.L_x_65:
[----:B------:R-:W-:Y:S05]  /*32a0*/  BSYNC B1 ;  /* 0x0000000000017941 */ /* 0x000fea0003800000 */
.L_x_64:
        /* <DEDUP_REMOVED lines=9> */
.L_x_67:
[----:B------:R-:W-:Y:S05]  /*3340*/  BSYNC B1 ;  /* 0x0000000000017941 */ /* 0x000fea0003800000 */
.L_x_66:
        /* <DEDUP_REMOVED lines=9> */
.L_x_69:
[----:B------:R-:W-:Y:S05]  /*33e0*/  BSYNC B1 ;  /* 0x0000000000017941 */ /* 0x000fea0003800000 */
.L_x_68:
        /* <DEDUP_REMOVED lines=10> */
.L_x_71:
[----:B------:R-:W-:Y:S05]  /*3490*/  BSYNC B1 ;  /* 0x0000000000017941 */ /* 0x000fea0003800000 */
.L_x_70:
        /* <DEDUP_REMOVED lines=10> */
.L_x_73:
[----:B------:R-:W-:Y:S05]  /*3540*/  BSYNC B1 ;  /* 0x0000000000017941 */ /* 0x000fea0003800000 */
.L_x_72:
        /* <DEDUP_REMOVED lines=9> */
.L_x_75:
[----:B------:R-:W-:Y:S05]  /*35e0*/  BSYNC B1 ;  /* 0x0000000000017941 */ /* 0x000fea0003800000 */
.L_x_74:
        /* <DEDUP_REMOVED lines=9> */
.L_x_77:
[----:B------:R-:W-:Y:S05]  /*3680*/  BSYNC B1 ;  /* 0x0000000000017941 */ /* 0x000fea0003800000 */
.L_x_76:
        /* <DEDUP_REMOVED lines=10> */
.L_x_79:
[----:B------:R-:W-:Y:S05]  /*3730*/  BSYNC B1 ;  /* 0x0000000000017941 */ /* 0x000fea0003800000 */
.L_x_78:
        /* <DEDUP_REMOVED lines=10> */
.L_x_81:
[----:B------:R-:W-:Y:S05]  /*37e0*/  BSYNC B1 ;  /* 0x0000000000017941 */ /* 0x000fea0003800000 */
.L_x_80:
        /* <DEDUP_REMOVED lines=9> */
.L_x_83:
[----:B------:R-:W-:Y:S05]  /*3880*/  BSYNC B1 ;  /* 0x0000000000017941 */ /* 0x000fea0003800000 */
.L_x_82:
        /* <DEDUP_REMOVED lines=9> */
.L_x_85:
[----:B------:R-:W-:Y:S05]  /*3920*/  BSYNC B1 ;  /* 0x0000000000017941 */ /* 0x000fea0003800000 */
.L_x_84:
        /* <DEDUP_REMOVED lines=10> */
.L_x_87:
[----:B------:R-:W-:Y:S05]  /*39d0*/  BSYNC B1 ;  /* 0x0000000000017941 */ /* 0x000fea0003800000 */
.L_x_86:
[----:B-----5:R-:W-:Y:S01]  /*39e0*/  IMAD.U32 R5, R24, 0x10000, RZ ;  /* 0x0001000018057824 */ /* 0x020fe200078e00ff */
[----:B------:R-:W-:Y:S01]  /*39f0*/  ISETP.GT.AND P0, PT, R4, 0x39, PT ;  /* 0x000000390400780c */ /* 0x000fe20003f04270 */
[----:B------:R-:W-:Y:S01]  /*3a00*/  @P2 IMAD.MOV.U32 R4, RZ, RZ, R8 ;  /* 0x000000ffff042224 */ /* 0x000fe200078e0008 */
[----:B------:R-:W-:Y:S01]  /*3a10*/  BSSY B1, `(.L_x_88) ;  /* 0x000000a000017945 */ /* 0x000fe20003800000 */
[----:B------:R-:W-:Y:S01]  /*3a20*/  FMUL R5, R5, R58 ;  /* 0x0000003a05057220 */ /* 0x000fe20000400000 */
[----:B------:R-:W-:-:S03]  /*3a30*/  ISETP.GT.AND P3, PT, R3, RZ, P0 ;  /* 0x000000ff0300720c */ /* 0x000fc60000764270 */
[----:B------:R-:W-:-:S05]  /*3a40*/  FFMA R5, R52, R23, R5 ;  /* 0x0000001734057223 */ /* 0x000fca0000000005 */
[----:B------:R-:W-:-:S04]  /*3a50*/  F2FP.BF16.F32.PACK_AB R5, RZ, R5 ;  /* 0x00000005ff05723e */ /* 0x000fc800000010ff */
[----:B0-----:R-:W-:Y:S01]  /*3a60*/  PRMT R14, R5, 0x7610, R14 ;  /* 0x00007610050e7816 */ /* 0x001fe2000000000e */
[----:B------:R-:W-:-:S05]  /*3a70*/  @P2 IMAD.MOV.U32 R5, RZ, RZ, R9 ;  /* 0x000000ffff052224 */ /* 0x000fca00078e0009 */
[----:B------:R0:W-:Y:S01]  /*3a80*/  @P2 STG.E.U16 desc[UR36][R4.64+0x70], R14 ;  /* 0x0000700e04002986 */ /* 0x0001e2000c101524 */
[----:B------:R-:W-:Y:S05]  /*3a90*/  @!P3 BRA `(.L_x_89) ;  /* 0x000000000004b947 */ /* 0x000fea0003800000 */
[----:B------:R0:W5:Y:S02]  /*3aa0*/  LDG.E.LTC128B.U16 R24, desc[UR36][R6.64+0x72] ;  /* 0x0000722406187981 */ /* 0x000164000c1e1520 */
.L_x_89:
[----:B------:R-:W-:Y:S05]  /*3ab0*/  BSYNC B1 ;  /* 0x0000000000017941 */ /* 0x000fea0003800000 */
.L_x_88:
        /* <DEDUP_REMOVED lines=9> */
.L_x_91:
[----:B------:R-:W-:Y:S05]  /*3b50*/  BSYNC B1 ;  /* 0x0000000000017941 */ /* 0x000fea0003800000 */
.L_x_90:
[----:B-----5:R-:W-:Y:S01]  /*3b60*/  IMAD.U32 R5, R24, 0x10000, RZ ;  /* 0x0001000018057824 */ /* 0x020fe200078e00ff */
[----:B------:R-:W-:Y:S01]  /*3b70*/  ISETP.GT.AND P0, PT, R3, 0x8, P0 ;  /* 0x000000080300780c */ /* 0x000fe20000704270 */
[----:B0-----:R-:W-:Y:S01]  /*3b80*/  @P1 IMAD.MOV.U32 R4, RZ, RZ, R12 ;  /* 0x000000ffff041224 */ /* 0x001fe200078e000c */
[----:B------:R-:W-:Y:S01]  /*3b90*/  BSSY B1, `(.L_x_92) ;  /* 0x0000009000017945 */ /* 0x000fe20003800000 */
[----:B------:R-:W-:-:S04]  /*3ba0*/  FMUL R5, R5, R58 ;  /* 0x0000003a05057220 */ /* 0x000fc80000400000 */
[----:B------:R-:W-:-:S05]  /*3bb0*/  FFMA R5, R54, R23, R5 ;  /* 0x0000001736057223 */ /* 0x000fca0000000005 */
[----:B------:R-:W-:-:S04]  /*3bc0*/  F2FP.BF16.F32.PACK_AB R5, RZ, R5 ;  /* 0x00000005ff05723e */ /* 0x000fc800000010ff */
[----:B-1-3--:R-:W-:Y:S01]  /*3bd0*/  PRMT R6, R5, 0x7610, R6 ;  /* 0x0000761005067816 */ /* 0x00afe20000000006 */
[----:B------:R-:W-:-:S05]  /*3be0*/  @P1 IMAD.MOV.U32 R5, RZ, RZ, R13 ;  /* 0x000000ffff051224 */ /* 0x000fca00078e000d */
[----:B------:R0:W-:Y:S01]  /*3bf0*/  @P1 STG.E.U16 desc[UR36][R4.64+0x70], R6 ;  /* 0x0000700604001986 */ /* 0x0001e2000c101524 */
[----:B------:R-:W-:Y:S05]  /*3c00*/  @!P0 BRA `(.L_x_93) ;  /* 0x0000000000048947 */ /* 0x000fea0003800000 */
[----:B------:R1:W5:Y:S02]  /*3c10*/  LDG.E.LTC128B.U16 R24, desc[UR36][R10.64+0x72] ;  /* 0x000072240a187981 */ /* 0x000364000c1e1520 */
.L_x_93:
[----:B------:R-:W-:Y:S05]  /*3c20*/  BSYNC B1 ;  /* 0x0000000000017941 */ /* 0x000fea0003800000 */
.L_x_92:
[----:B------:R-:W-:Y:S05]  /*3c30*/  @!P0 BRA `(.L_x_94) ;  /* 0x0000000800a88947 */ /* 0x000fea0003800000 */
[----:B-----5:R-:W-:-:S04]  /*3c40*/  IMAD.U32 R3, R24, 0x10000, RZ ;  /* 0x0001000018037824 */ /* 0x020fc800078e00ff */
[----:B0-----:R-:W-:-:S04]  /*3c50*/  FMUL R4, R3, R58 ;  /* 0x0000003a03047220 */ /* 0x001fc80000400000 */
[----:B------:R-:W-:-:S05]  /*3c60*/  FFMA R4, R55, R23, R4 ;  /* 0x0000001737047223 */ /* 0x000fca0000000004 */
[----:B------:R-:W-:-:S05]  /*3c70*/  F2FP.BF16.F32.PACK_AB R4, RZ, R4 ;  /* 0x00000004ff04723e */ /* 0x000fca00000010ff */
[----:B------:R3:W-:Y:S01]  /*3c80*/  STG.E.U16 desc[UR36][R12.64+0x72], R4 ;  /* 0x000072040c007986 */ /* 0x0007e2000c101524 */
[----:B------:R-:W-:Y:S05]  /*3c90*/  BRA `(.L_x_94) ;  /* 0x0000000800907947 */ /* 0x000fea0003800000 */
.L_x_33:
[----:B------:R-:W-:Y:S01]  /*3ca0*/  ISETP.GT.AND P3, PT, R4, 0x1, PT ;  /* 0x000000010400780c */ /* 0x000fe20003f64270 */
[----:B------:R-:W-:Y:S01]  /*3cb0*/  ULDC.64 UR4, c[0x0][0x5c0] ;  /* 0x0001700000047ab9 */ /* 0x000fe20000000a00 */
[-C--:B------:R-:W-:Y:S01]  /*3cc0*/  FMUL R24, R24, R23.reuse ;  /* 0x0000001718187220 */ /* 0x080fe20000400000 */
[----:B------:R-:W-:Y:S01]  /*3cd0*/  LEA R6, P4, R72, UR4, 0x1 ;  /* 0x0000000448067c11 */ /* 0x000fe2000f8808ff */
[-C--:B------:R-:W-:Y:S01]  /*3ce0*/  FMUL R25, R25, R23.reuse ;  /* 0x0000001719197220 */ /* 0x080fe20000400000 */
[----:B------:R-:W-:Y:S01]  /*3cf0*/  ISETP.GT.AND P0, PT, R3, RZ, P3 ;  /* 0x000000ff0300720c */ /* 0x000fe20001f04270 */
[-C--:B------:R-:W-:Y:S01]  /*3d00*/  FMUL R26, R26, R23.reuse ;  /* 0x000000171a1a7220 */ /* 0x080fe20000400000 */
[----:B------:R-:W-:Y:S01]  /*3d10*/  F2FP.BF16.F32.PACK_AB R24, RZ, R24 ;  /* 0x00000018ff18723e */ /* 0x000fe200000010ff */
[-C--:B------:R-:W-:Y:S01]  /*3d20*/  FMUL R27, R27, R23.reuse ;  /* 0x000000171b1b7220 */ /* 0x080fe20000400000 */
[----:B------:R-:W-:Y:S01]  /*3d30*/  LEA.HI.X R7, R72, UR5, R83, 0x1, P4 ;  /* 0x0000000548077c11 */ /* 0x000fe2000a0f0c53 */
[----:B------:R-:W-:Y:S01]  /*3d40*/  FMUL R28, R28, R23 ;  /* 0x000000171c1c7220 */ /* 0x000fe20000400000 */
[----:B------:R-:W-:Y:S01]  /*3d50*/  F2FP.BF16.F32.PACK_AB R25, RZ, R25 ;  /* 0x00000019ff19723e */ /* 0x000fe200000010ff */
[-C--:B------:R-:W-:Y:S01]  /*3d60*/  FMUL R29, R29, R23.reuse ;  /* 0x000000171d1d7220 */ /* 0x080fe20000400000 */
[----:B------:R-:W-:Y:S01]  /*3d70*/  ISETP.GT.AND P2, PT, R3, 0x8, P2 ;  /* 0x000000080300780c */ /* 0x000fe20001744270 */
[----:B------:R-:W-:Y:S01]  /*3d80*/  @P1 STG.E.U16 desc[UR36][R6.64], R24 ;  /* 0x0000001806001986 */ /* 0x000fe2000c101524 */
[----:B------:R-:W-:Y:S01]  /*3d90*/  ISETP.GT.AND P1, PT, R4, 0x8, PT ;  /* 0x000000080400780c */ /* 0x000fe20003f24270 */
[-C--:B------:R-:W-:Y:S01]  /*3da0*/  FMUL R30, R30, R23.reuse ;  /* 0x000000171e1e7220 */ /* 0x080fe20000400000 */
[C---:B------:R-:W-:Y:S01]  /*3db0*/  SHF.L.U64.HI R5, R59.reuse, 0x1, R60 ;  /* 0x000000013b057819 */ /* 0x040fe2000001023c */
[----:B------:R-:W-:Y:S01]  /*3dc0*/  @P0 STG.E.U16 desc[UR36][R6.64+0x2], R25 ;  /* 0x0000021906000986 */ /* 0x000fe2000c101524 */
[----:B------:R-:W-:Y:S01]  /*3dd0*/  LEA R8, P5, R59, R6, 0x1 ;  /* 0x000000063b087211 */ /* 0x000fe200078a08ff */
[-C--:B------:R-:W-:Y:S01]  /*3de0*/  FMUL R31, R31, R23.reuse ;  /* 0x000000171f1f7220 */ /* 0x080fe20000400000 */
[----:B------:R-:W-:Y:S01]  /*3df0*/  ISETP.GT.AND P3, PT, R3, 0x8, P3 ;  /* 0x000000080300780c */ /* 0x000fe20001f64270 */
[-C--:B------:R-:W-:Y:S01]  /*3e00*/  FMUL R32, R32, R23.reuse ;  /* 0x0000001720207220 */ /* 0x080fe20000400000 */
[----:B------:R-:W-:Y:S01]  /*3e10*/  ISETP.GT.AND P0, PT, R4, 0x9, PT ;  /* 0x000000090400780c */ /* 0x000fe20003f04270 */
[----:B------:R-:W-:Y:S01]  /*3e20*/  IMAD.X R9, R5, 0x1, R7, P5 ;  /* 0x0000000105097824 */ /* 0x000fe200028e0607 */
[----:B------:R-:W-:Y:S01]  /*3e30*/  ISETP.GT.AND P4, PT, R3, RZ, P1 ;  /* 0x000000ff0300720c */ /* 0x000fe20000f84270 */
[-C--:B------:R-:W-:Y:S01]  /*3e40*/  FMUL R33, R33, R23.reuse ;  /* 0x0000001721217220 */ /* 0x080fe20000400000 */
[----:B------:R-:W-:Y:S01]  /*3e50*/  F2FP.BF16.F32.PACK_AB R26, RZ, R26 ;  /* 0x0000001aff1a723e */ /* 0x000fe200000010ff */
[-C--:B------:R-:W-:Y:S01]  /*3e60*/  FMUL R34, R34, R23.reuse ;  /* 0x0000001722227220 */ /* 0x080fe20000400000 */
[----:B------:R-:W-:Y:S01]  /*3e70*/  ISETP.GT.AND P5, PT, R3, RZ, P0 ;  /* 0x000000ff0300720c */ /* 0x000fe200007a4270 */
[----:B------:R-:W-:Y:S01]  /*3e80*/  FMUL R35, R35, R23 ;  /* 0x0000001723237220 */ /* 0x000fe20000400000 */
[----:B------:R-:W-:Y:S01]  /*3e90*/  F2FP.BF16.F32.PACK_AB R27, RZ, R27 ;  /* 0x0000001bff1b723e */ /* 0x000fe200000010ff */
[----:B------:R-:W-:Y:S01]  /*3ea0*/  @P2 STG.E.U16 desc[UR36][R8.64], R26 ;  /* 0x0000001a08002986 */ /* 0x000fe2000c101524 */
[----:B------:R-:W-:Y:S01]  /*3eb0*/  F2FP.BF16.F32.PACK_AB R28, RZ, R28 ;  /* 0x0000001cff1c723e */ /* 0x000fe200000010ff */
[-C--:B------:R-:W-:Y:S01]  /*3ec0*/  FMUL R36, R36, R23.reuse ;  /* 0x0000001724247220 */ /* 0x080fe20000400000 */
[----:B------:R-:W-:Y:S01]  /*3ed0*/  ISETP.GT.AND P2, PT, R3, 0x8, P1 ;  /* 0x000000080300780c */ /* 0x000fe20000f44270 */
[----:B------:R-:W-:Y:S01]  /*3ee0*/  @P3 STG.E.U16 desc[UR36][R8.64+0x2], R27 ;  /* 0x0000021b08003986 */ /* 0x000fe2000c101524 */
[----:B------:R-:W-:Y:S01]  /*3ef0*/  ISETP.GT.AND P1, PT, R4, 0x10, PT ;  /* 0x000000100400780c */ /* 0x000fe20003f24270 */
[----:B------:R-:W-:Y:S01]  /*3f00*/  FMUL R37, R37, R23 ;  /* 0x0000001725257220 */ /* 0x000fe20000400000 */
[----:B------:R-:W-:Y:S01]  /*3f10*/  F2FP.BF16.F32.PACK_AB R29, RZ, R29 ;  /* 0x0000001dff1d723e */ /* 0x000fe200000010ff */
[----:B------:R-:W-:Y:S01]  /*3f20*/  @P4 STG.E.U16 desc[UR36][R6.64+0x10], R28 ;  /* 0x0000101c06004986 */ /* 0x000fe2000c101524 */
[C---:B------:R-:W-:Y:S01]  /*3f30*/  ISETP.GT.AND P3, PT, R3.reuse, 0x8, P0 ;  /* 0x000000080300780c */ /* 0x040fe20000764270 */
[-C--:B------:R-:W-:Y:S01]  /*3f40*/  FMUL R38, R38, R23.reuse ;  /* 0x0000001726267220 */ /* 0x080fe20000400000 */
[----:B------:R-:W-:Y:S01]  /*3f50*/  ISETP.GT.AND P0, PT, R4, 0x11, PT ;  /* 0x000000110400780c */ /* 0x000fe20003f04270 */
[----:B------:R-:W-:Y:S01]  /*3f60*/  @P5 STG.E.U16 desc[UR36][R6.64+0x12], R29 ;  /* 0x0000121d06005986 */ /* 0x000fe2000c101524 */
        /* <DEDUP_REMOVED lines=42> */
[----:B------:R-:W-:Y:S01]  /*4210*/  ISETP.GT.AND P5, PT, R3, RZ, P0 ;  /* 0x000000ff0300720c */ /* 0x000fe200007a4270 */
[-C--:B------:R-:W-:Y:S01]  /*4220*/  FMUL R52, R52, R23.reuse ;  /* 0x0000001734347220 */ /* 0x080fe20000400000 */
[----:B------:R-:W-:Y:S01]  /*4230*/  F2FP.BF16.F32.PACK_AB R38, RZ, R38 ;  /* 0x00000026ff26723e */ /* 0x000fe200000010ff */
[----:B------:R-:W-:Y:S01]  /*4240*/  FMUL R53, R53, R23 ;  /* 0x0000001735357220 */ /* 0x000fe20000400000 */
[----:B------:R-:W-:Y:S01]  /*4250*/  F2FP.BF16.F32.PACK_AB R39, RZ, R39 ;  /* 0x00000027ff27723e */ /* 0x000fe200000010ff */
[----:B------:R-:W-:Y:S01]  /*4260*/  FMUL R54, R54, R23 ;  /* 0x0000001736367220 */ /* 0x000fe20000400000 */
[----:B------:R-:W-:Y:S01]  /*4270*/  F2FP.BF16.F32.PACK_AB R40, RZ, R40 ;  /* 0x00000028ff28723e */ /* 0x000fe200000010ff */
[----:B------:R-:W-:Y:S01]  /*4280*/  @P2 STG.E.U16 desc[UR36][R8.64+0x30], R38 ;  /* 0x0000302608002986 */ /* 0x000fe2000c101524 */
[----:B------:R-:W-:Y:S01]  /*4290*/  F2FP.BF16.F32.PACK_AB R41, RZ, R41 ;  /* 0x00000029ff29723e */ /* 0x000fe200000010ff */
[----:B------:R-:W-:Y:S01]  /*42a0*/  FMUL R55, R55, R23 ;  /* 0x0000001737377220 */ /* 0x000fe20000400000 */
[C---:B------:R-:W-:Y:S01]  /*42b0*/  ISETP.GT.AND P1, PT, R3.reuse, 0x8, P1 ;  /* 0x000000080300780c */ /* 0x040fe20000f24270 */
[----:B------:R-:W-:Y:S01]  /*42c0*/  @P3 STG.E.U16 desc[UR36][R8.64+0x32], R39 ;  /* 0x0000322708003986 */ /* 0x000fe2000c101524 */
[----:B------:R-:W-:-:S02]  /*42d0*/  ISETP.GT.AND P2, PT, R3, 0x8, P0 ;  /* 0x000000080300780c */ /* 0x000fc40000744270 */
[C---:B------:R-:W-:Y:S01]  /*42e0*/  ISETP.GT.AND P0, PT, R4.reuse, 0x29, PT ;  /* 0x000000290400780c */ /* 0x040fe20003f04270 */
[----:B------:R-:W-:Y:S01]  /*42f0*/  @P4 STG.E.U16 desc[UR36][R6.64+0x40], R40 ;  /* 0x0000402806004986 */ /* 0x000fe2000c101524 */
[----:B------:R-:W-:Y:S02]  /*4300*/  ISETP.GT.AND P4, PT, R4, 0x28, PT ;  /* 0x000000280400780c */ /* 0x000fe40003f84270 */
[----:B------:R-:W-:Y:S01]  /*4310*/  F2FP.BF16.F32.PACK_AB R42, RZ, R42 ;  /* 0x0000002aff2a723e */ /* 0x000fe200000010ff */
[----:B------:R-:W-:Y:S01]  /*4320*/  @P5 STG.E.U16 desc[UR36][R6.64+0x42], R41 ;  /* 0x0000422906005986 */ /* 0x000fe2000c101524 */
[C---:B------:R-:W-:Y:S02]  /*4330*/  ISETP.GT.AND P5, PT, R3.reuse, RZ, P4 ;  /* 0x000000ff0300720c */ /* 0x040fe400027a4270 */
[----:B------:R-:W-:Y:S01]  /*4340*/  ISETP.GT.AND P3, PT, R3, RZ, P0 ;  /* 0x000000ff0300720c */ /* 0x000fe20000764270 */
[----:B------:R-:W-:Y:S01]  /*4350*/  @P1 STG.E.U16 desc[UR36][R8.64+0x40], R42 ;  /* 0x0000402a08001986 */ /* 0x000fe2000c101524 */
[----:B------:R-:W-:-:S02]  /*4360*/  F2FP.BF16.F32.PACK_AB R43, RZ, R43 ;  /* 0x0000002bff2b723e */ /* 0x000fc400000010ff */
[----:B------:R-:W-:Y:S02]  /*4370*/  F2FP.BF16.F32.PACK_AB R44, RZ, R44 ;  /* 0x0000002cff2c723e */ /* 0x000fe400000010ff */
[C---:B------:R-:W-:Y:S01]  /*4380*/  ISETP.GT.AND P4, PT, R3.reuse, 0x8, P4 ;  /* 0x000000080300780c */ /* 0x040fe20002784270 */
[----:B------:R-:W-:Y:S01]  /*4390*/  @P2 STG.E.U16 desc[UR36][R8.64+0x42], R43 ;  /* 0x0000422b08002986 */ /* 0x000fe2000c101524 */
[----:B------:R-:W-:Y:S02]  /*43a0*/  F2FP.BF16.F32.PACK_AB R45, RZ, R45 ;  /* 0x0000002dff2d723e */ /* 0x000fe400000010ff */
[C---:B------:R-:W-:Y:S01]  /*43b0*/  ISETP.GT.AND P2, PT, R4.reuse, 0x31, PT ;  /* 0x000000310400780c */ /* 0x040fe20003f44270 */
[----:B------:R-:W-:Y:S01]  /*43c0*/  @P5 STG.E.U16 desc[UR36][R6.64+0x50], R44 ;  /* 0x0000502c06005986 */ /* 0x000fe2000c101524 */
[----:B------:R-:W-:Y:S02]  /*43d0*/  ISETP.GT.AND P5, PT, R3, 0x8, P0 ;  /* 0x000000080300780c */ /* 0x000fe400007a4270 */
[C---:B------:R-:W-:Y:S01]  /*43e0*/  ISETP.GT.AND P1, PT, R4.reuse, 0x38, PT ;  /* 0x000000380400780c */ /* 0x040fe20003f24270 */
[----:B------:R-:W-:Y:S01]  /*43f0*/  @P3 STG.E.U16 desc[UR36][R6.64+0x52], R45 ;  /* 0x0000522d06003986 */ /* 0x000fe2000c101524 */
[----:B------:R-:W-:-:S02]  /*4400*/  ISETP.GT.AND P3, PT, R4, 0x30, PT ;  /* 0x000000300400780c */ /* 0x000fc40003f64270 */
[----:B------:R-:W-:Y:S01]  /*4410*/  ISETP.GT.AND P0, PT, R4, 0x39, PT ;  /* 0x000000390400780c */ /* 0x000fe20003f04270 */
[----:B------:R-:W-:Y:S01]  /*4420*/  @P4 IMAD.MOV.U32 R4, RZ, RZ, R8 ;  /* 0x000000ffff044224 */ /* 0x000fe200078e0008 */
[----:B------:R-:W-:Y:S01]  /*4430*/  F2FP.BF16.F32.PACK_AB R46, RZ, R46 ;  /* 0x0000002eff2e723e */ /* 0x000fe200000010ff */
[----:B------:R-:W-:Y:S01]  /*4440*/  @P4 IMAD.MOV.U32 R5, RZ, RZ, R9 ;  /* 0x000000ffff054224 */ /* 0x000fe200078e0009 */
[----:B------:R-:W-:Y:S02]  /*4450*/  F2FP.BF16.F32.PACK_AB R47, RZ, R47 ;  /* 0x0000002fff2f723e */ /* 0x000fe400000010ff */
[----:B------:R-:W-:Y:S02]  /*4460*/  F2FP.BF16.F32.PACK_AB R48, RZ, R48 ;  /* 0x00000030ff30723e */ /* 0x000fe400000010ff */
[----:B------:R0:W-:Y:S01]  /*4470*/  @P4 STG.E.U16 desc[UR36][R4.64+0x50], R46 ;  /* 0x0000502e04004986 */ /* 0x0001e2000c101524 */
[----:B------:R-:W-:Y:S02]  /*4480*/  ISETP.GT.AND P4, PT, R3, RZ, P2 ;  /* 0x000000ff0300720c */ /* 0x000fe40001784270 */
[----:B------:R-:W-:-:S02]  /*4490*/  F2FP.BF16.F32.PACK_AB R49, RZ, R49 ;  /* 0x00000031ff31723e */ /* 0x000fc400000010ff */
[----:B------:R-:W-:Y:S02]  /*44a0*/  ISETP.GT.AND P2, PT, R3, 0x8, P2 ;  /* 0x000000080300780c */ /* 0x000fe40001744270 */
[----:B------:R-:W-:Y:S02]  /*44b0*/  F2FP.BF16.F32.PACK_AB R50, RZ, R50 ;  /* 0x00000032ff32723e */ /* 0x000fe400000010ff */
[----:B------:R-:W-:Y:S02]  /*44c0*/  F2FP.BF16.F32.PACK_AB R51, RZ, R51 ;  /* 0x00000033ff33723e */ /* 0x000fe400000010ff */
[----:B------:R-:W-:Y:S01]  /*44d0*/  F2FP.BF16.F32.PACK_AB R52, RZ, R52 ;  /* 0x00000034ff34723e */ /* 0x000fe200000010ff */
[----:B0-----:R-:W-:Y:S01]  /*44e0*/  @P5 IMAD.MOV.U32 R4, RZ, RZ, R8 ;  /* 0x000000ffff045224 */ /* 0x001fe200078e0008 */
[----:B------:R-:W-:Y:S01]  /*44f0*/  F2FP.BF16.F32.PACK_AB R53, RZ, R53 ;  /* 0x00000035ff35723e */ /* 0x000fe200000010ff */
[----:B------:R-:W-:Y:S01]  /*4500*/  @P5 IMAD.MOV.U32 R5, RZ, RZ, R9 ;  /* 0x000000ffff055224 */ /* 0x000fe200078e0009 */
[----:B------:R-:W-:-:S02]  /*4510*/  F2FP.BF16.F32.PACK_AB R54, RZ, R54 ;  /* 0x00000036ff36723e */ /* 0x000fc400000010ff */
[----:B------:R-:W-:Y:S02]  /*4520*/  F2FP.BF16.F32.PACK_AB R55, RZ, R55 ;  /* 0x00000037ff37723e */ /* 0x000fe400000010ff */
[----:B------:R0:W-:Y:S01]  /*4530*/  @P5 STG.E.U16 desc[UR36][R4.64+0x52], R47 ;  /* 0x0000522f04005986 */ /* 0x0001e2000c101524 */
[C---:B------:R-:W-:Y:S02]  /*4540*/  ISETP.GT.AND P5, PT, R3.reuse, RZ, P3 ;  /* 0x000000ff0300720c */ /* 0x040fe40001fa4270 */
[----:B------:R-:W-:-:S11]  /*4550*/  ISETP.GT.AND P3, PT, R3, 0x8, P3 ;  /* 0x000000080300780c */ /* 0x000fd60001f64270 */
[----:B0-----:R-:W-:Y:S02]  /*4560*/  @P5 IMAD.MOV.U32 R4, RZ, RZ, R6 ;  /* 0x000000ffff045224 */ /* 0x001fe400078e0006 */
[----:B------:R-:W-:-:S05]  /*4570*/  @P5 IMAD.MOV.U32 R5, RZ, RZ, R7 ;  /* 0x000000ffff055224 */ /* 0x000fca00078e0007 */
[----:B------:R0:W-:Y:S01]  /*4580*/  @P5 STG.E.U16 desc[UR36][R4.64+0x60], R48 ;  /* 0x0000603004005986 */ /* 0x0001e2000c101524 */
[C---:B------:R-:W-:Y:S02]  /*4590*/  ISETP.GT.AND P5, PT, R3.reuse, RZ, P0 ;  /* 0x000000ff0300720c */ /* 0x040fe400007a4270 */
[----:B------:R-:W-:Y:S01]  /*45a0*/  ISETP.GT.AND P0, PT, R3, 0x8, P0 ;  /* 0x000000080300780c */ /* 0x000fe20000704270 */
[----:B0-----:R-:W-:Y:S02]  /*45b0*/  @P4 IMAD.MOV.U32 R4, RZ, RZ, R6 ;  /* 0x000000ffff044224 */ /* 0x001fe400078e0006 */
[----:B------:R-:W-:-:S05]  /*45c0*/  @P4 IMAD.MOV.U32 R5, RZ, RZ, R7 ;  /* 0x000000ffff054224 */ /* 0x000fca00078e0007 */
[----:B------:R0:W-:Y:S01]  /*45d0*/  @P4 STG.E.U16 desc[UR36][R4.64+0x62], R49 ;  /* 0x0000623104004986 */ /* 0x0001e2000c101524 */
[C---:B------:R-:W-:Y:S02]  /*45e0*/  ISETP.GT.AND P4, PT, R3.reuse, RZ, P1 ;  /* 0x000000ff0300720c */ /* 0x040fe40000f84270 */
[----:B------:R-:W-:Y:S01]  /*45f0*/  ISETP.GT.AND P1, PT, R3, 0x8, P1 ;  /* 0x000000080300780c */ /* 0x000fe20000f24270 */
[----:B0-----:R-:W-:Y:S02]  /*4600*/  @P3 IMAD.MOV.U32 R4, RZ, RZ, R8 ;  /* 0x000000ffff043224 */ /* 0x001fe400078e0008 */
[----:B------:R-:W-:-:S05]  /*4610*/  @P3 IMAD.MOV.U32 R5, RZ, RZ, R9 ;  /* 0x000000ffff053224 */ /* 0x000fca00078e0009 */
[----:B------:R0:W-:Y:S02]  /*4620*/  @P3 STG.E.U16 desc[UR36][R4.64+0x60], R50 ;  /* 0x0000603204003986 */ /* 0x0001e4000c101524 */
[----:B0-----:R-:W-:Y:S02]  /*4630*/  @P2 IMAD.MOV.U32 R4, RZ, RZ, R8 ;  /* 0x000000ffff042224 */ /* 0x001fe400078e0008 */
[----:B------:R-:W-:-:S05]  /*4640*/  @P2 IMAD.MOV.U32 R5, RZ, RZ, R9 ;  /* 0x000000ffff052224 */ /* 0x000fca00078e0009 */
[----:B------:R0:W-:Y:S02]  /*4650*/  @P2 STG.E.U16 desc[UR36][R4.64+0x62], R51 ;  /* 0x0000623304002986 */ /* 0x0001e4000c101524 */
[----:B0-----:R-:W-:Y:S02]  /*4660*/  @P4 IMAD.MOV.U32 R4, RZ, RZ, R6 ;  /* 0x000000ffff044224 */ /* 0x001fe400078e0006 */
[----:B------:R-:W-:-:S05]  /*4670*/  @P4 IMAD.MOV.U32 R5, RZ, RZ, R7 ;  /* 0x000000ffff054224 */ /* 0x000fca00078e0007 */
[----:B------:R0:W-:Y:S04]  /*4680*/  @P4 STG.E.U16 desc[UR36][R4.64+0x70], R52 ;  /* 0x0000703404004986 */ /* 0x0001e8000c101524 */
[----:B------:R1:W-:Y:S01]  /*4690*/  @P5 STG.E.U16 desc[UR36][R6.64+0x72], R53 ;  /* 0x0000723506005986 */ /* 0x0003e2000c101524 */
[----:B0-----:R-:W-:Y:S02]  /*46a0*/  @P1 IMAD.MOV.U32 R4, RZ, RZ, R8 ;  /* 0x000000ffff041224 */ /* 0x001fe400078e0008 */
[----:B------:R-:W-:-:S05]  /*46b0*/  @P1 IMAD.MOV.U32 R5, RZ, RZ, R9 ;  /* 0x000000ffff051224 */ /* 0x000fca00078e0009 */
[----:B------:R1:W-:Y:S04]  /*46c0*/  @P1 STG.E.U16 desc[UR36][R4.64+0x70], R54 ;  /* 0x0000703604001986 */ /* 0x0003e8000c101524 */
[----:B------:R1:W-:Y:S02]  /*46d0*/  @P0 STG.E.U16 desc[UR36][R8.64+0x72], R55 ;  /* 0x0000723708000986 */ /* 0x0003e4000c101524 */
.L_x_94:
[----:B------:R-:W-:Y:S05]  /*46e0*/  BSYNC B0 ;  /* 0x0000000000007941 */ /* 0x000fea0003800000 */
.L_x_32:
[----:B------:R-:W-:Y:S01]  /*46f0*/  IADD3 R16, P0, R16, UR38, RZ ;  /* 0x0000002610107c10 */ /* 0x000fe2000ff1e0ff */
[----:B------:R-:W-:Y:S01]  /*4700*/  ULDC.64 UR4, c[0x0][0x650] ;  /* 0x0001940000047ab9 */ /* 0x000fe20000000a00 */
[----:B------:R-:W-:Y:S01]  /*4710*/  PRMT R3, RZ, 0x7610, R3 ;  /* 0x00007610ff037816 */ /* 0x000fe20000000003 */
[----:B------:R-:W-:Y:S01]  /*4720*/  IMAD.MOV.U32 R70, RZ, RZ, -0x1 ;  /* 0xffffffffff467424 */ /* 0x000fe200078e00ff */
[----:B------:R-:W-:Y:S01]  /*4730*/  IADD3.X R17, R17, UR41, RZ, P0, !PT ;  /* 0x0000002911117c10 */ /* 0x000fe200087fe4ff */
[----:B------:R-:W-:Y:S01]  /*4740*/  IMAD.MOV.U32 R69, RZ, RZ, -0x1 ;  /* 0xffffffffff457424 */ /* 0x000fe200078e00ff */
[----:B------:R-:W-:-:S04]  /*4750*/  ISETP.GE.U32.AND P0, PT, R16, UR4, PT ;  /* 0x0000000410007c0c */ /* 0x000fc8000bf06070 */
[----:B------:R-:W-:-:S13]  /*4760*/  ISETP.GE.U32.AND.EX P0, PT, R17, UR5, PT, P0 ;  /* 0x0000000511007c0c */ /* 0x000fda000bf06100 */
[----:B------:R-:W-:Y:S05]  /*4770*/  @P0 BRA `(.L_x_95) ;  /* 0x00000004004c0947 */ /* 0x000fea0003800000 */
[----:B-12-4-:R-:W1:Y:S01]  /*4780*/  LDC.64 R10, c[0x0][0x628] ;  /* 0x00018a00ff0a7b82 */ /* 0x016e620000000a00 */
[----:B---3--:R-:W2:Y:S01]  /*4790*/  S2R R12, SR_CTAID.X ;  /* 0x00000000000c7919 */ /* 0x008ea20000002500 */
[----:B------:R-:W-:Y:S02]  /*47a0*/  IMAD.MOV.U32 R8, RZ, RZ, R16 ;  /* 0x000000ffff087224 */ /* 0x000fe400078e0010 */
[----:B------:R-:W-:Y:S01]  /*47b0*/  IMAD.MOV.U32 R9, RZ, RZ, R17 ;  /* 0x000000ffff097224 */ /* 0x000fe200078e0011 */
[----:B------:R-:W3:Y:S03]  /*47c0*/  S2R R20, SR_CTAID.Y ;  /* 0x0000000000147919 */ /* 0x000ee60000002600 */
[----:B------:R-:W4:Y:S08]  /*47d0*/  LDC R0, c[0x0][0x630] ;  /* 0x00018c00ff007b82 */ /* 0x000f300000000800 */
[----:B------:R-:W0:Y:S01]  /*47e0*/  LDC.64 R14, c[0x0][0x620] ;  /* 0x00018800ff0e7b82 */ /* 0x000e220000000a00 */
[----:B-1----:R-:W-:-:S04]  /*47f0*/  ISETP.NE.U32.AND P0, PT, R10, RZ, PT ;  /* 0x000000ff0a00720c */ /* 0x002fc80003f05070 */
[----:B------:R-:W-:-:S13]  /*4800*/  ISETP.NE.AND.EX P0, PT, R11, RZ, PT, P0 ;  /* 0x000000ff0b00720c */ /* 0x000fda0003f05300 */
[----:B0-234-:R-:W-:Y:S05]  /*4810*/  @!P0 BRA `(.L_x_96) ;  /* 0x0000000000288947 */ /* 0x01dfea0003800000 */
        /* <DEDUP_REMOVED lines=10> */
.L_x_96:
[-CC-:B------:R-:W-:Y:S01]  /*48c0*/  SHF.R.U64 R69, R8, R0.reuse, R9.reuse ;  /* 0x0000000008457219 */ /* 0x180fe20000001209 */
[----:B------:R-:W0:Y:S01]  /*48d0*/  LDC.64 R26, c[0x0][0x640] ;  /* 0x00019000ff1a7b82 */ /* 0x000e220000000a00 */
[----:B------:R-:W-:Y:S01]  /*48e0*/  SHF.R.U32.HI R0, RZ, R0, R9 ;  /* 0x00000000ff007219 */ /* 0x000fe20000011609 */
[----:B------:R-:W-:Y:S01]  /*48f0*/  ULDC UR4, c[0x0][0x150] ;  /* 0x0000540000047ab9 */ /* 0x000fe20000000800 */
[----:B------:R-:W-:Y:S02]  /*4900*/  IADD3 R3, P0, RZ, -R69, RZ ;  /* 0x80000045ff037210 */ /* 0x000fe40007f1e0ff */
[----:B------:R-:W-:-:S03]  /*4910*/  I2FP.F32.U32 R7, R12 ;  /* 0x0000000c00077245 */ /* 0x000fc60000201000 */
[----:B------:R-:W1:Y:S01]  /*4920*/  LDC R6, c[0x0][0x618] ;  /* 0x00018600ff067b82 */ /* 0x000e620000000800 */
[----:B------:R-:W-:Y:S02]  /*4930*/  IMAD.X R5, RZ, RZ, ~R0, P0 ;  /* 0x000000ffff057224 */ /* 0x000fe400000e0e00 */
[----:B------:R-:W-:Y:S01]  /*4940*/  FMUL R7, R7, UR4 ;  /* 0x0000000407077c20 */ /* 0x000fe20008400000 */
[----:B------:R-:W-:Y:S01]  /*4950*/  ULDC UR4, c[0x0][0x154] ;  /* 0x0000550000047ab9 */ /* 0x000fe20000000800 */
[-C--:B------:R-:W-:Y:S02]  /*4960*/  IMAD R0, R5, R14.reuse, RZ ;  /* 0x0000000e05007224 */ /* 0x080fe400078e02ff */
[C---:B------:R-:W-:Y:S01]  /*4970*/  IMAD.WIDE.U32 R4, R3.reuse, R14, R16 ;  /* 0x0000000e03047225 */ /* 0x040fe200078e0010 */
[----:B------:R-:W2:Y:S01]  /*4980*/  LDC R8, c[0x0][0x608] ;  /* 0x00018200ff087b82 */ /* 0x000ea20000000800 */
[----:B------:R-:W3:Y:S02]  /*4990*/  F2I.U32.TRUNC.NTZ R7, R7 ;  /* 0x0000000700077305 */ /* 0x000ee4000020f000 */
[----:B------:R-:W-:Y:S01]  /*49a0*/  IMAD R3, R3, R15, R0 ;  /* 0x0000000f03037224 */ /* 0x000fe200078e0200 */
[----:B------:R-:W-:-:S03]  /*49b0*/  I2FP.F32.U32 R0, R20 ;  /* 0x0000001400007245 */ /* 0x000fc60000201000 */
[----:B------:R-:W-:Y:S01]  /*49c0*/  IMAD.IADD R3, R5, 0x1, R3 ;  /* 0x0000000105037824 */ /* 0x000fe200078e0203 */
[----:B------:R-:W4:Y:S01]  /*49d0*/  LDC R11, c[0x0][0x658] ;  /* 0x00019600ff0b7b82 */ /* 0x000f220000000800 */
[----:B0-----:R-:W-:-:S04]  /*49e0*/  ISETP.NE.U32.AND P0, PT, R26, RZ, PT ;  /* 0x000000ff1a00720c */ /* 0x001fc80003f05070 */
[----:B------:R-:W-:-:S03]  /*49f0*/  ISETP.NE.AND.EX P0, PT, R27, RZ, PT, P0 ;  /* 0x000000ff1b00720c */ /* 0x000fc60003f05300 */
[----:B------:R-:W0:Y:S01]  /*4a00*/  LDC R9, c[0x0][0x144] ;  /* 0x00005100ff097b82 */ /* 0x000e220000000800 */
[-C--:B-1----:R-:W-:Y:S01]  /*4a10*/  SHF.R.U64 R10, R4, R6.reuse, R3 ;  /* 0x00000006040a7219 */ /* 0x082fe20000001203 */
[----:B---3--:R-:W-:Y:S01]  /*4a20*/  IMAD.MOV R7, RZ, RZ, -R7 ;  /* 0x000000ffff077224 */ /* 0x008fe200078e0a07 */
[----:B------:R-:W-:Y:S01]  /*4a30*/  SHF.R.U32.HI R3, RZ, R6, R3 ;  /* 0x00000006ff037219 */ /* 0x000fe20000011603 */
[----:B------:R-:W-:-:S04]  /*4a40*/  FMUL R6, R0, UR4 ;  /* 0x0000000400067c20 */ /* 0x000fc80008400000 */
[----:B------:R-:W1:Y:S01]  /*4a50*/  LDC R21, c[0x0][0x148] ;  /* 0x00005200ff157b82 */ /* 0x000e620000000800 */
[----:B------:R3:W0:Y:S01]  /*4a60*/  F2I.U32.TRUNC.NTZ R14, R6 ;  /* 0x00000006000e7305 */ /* 0x000622000020f000 */
[-CC-:B--2---:R-:W-:Y:S02]  /*4a70*/  SHF.R.U64 R13, R10, R8.reuse, R3.reuse ;  /* 0x000000080a0d7219 */ /* 0x184fe40000001203 */
[----:B------:R-:W-:-:S04]  /*4a80*/  SHF.R.U32.HI R0, RZ, R8, R3 ;  /* 0x00000008ff007219 */ /* 0x000fc80000011603 */
[----:B-----5:R-:W2:Y:S01]  /*4a90*/  LDC R24, c[0x0][0x648] ;  /* 0x00019200ff187b82 */ /* 0x020ea20000000800 */
[-CC-:B----4-:R-:W-:Y:S02]  /*4aa0*/  SHF.R.U64 R15, R13, R11.reuse, R0.reuse ;  /* 0x0000000b0d0f7219 */ /* 0x190fe40000001200 */
[----:B------:R-:W-:-:S03]  /*4ab0*/  SHF.R.U32.HI R5, RZ, R11, R0 ;  /* 0x0000000bff057219 */ /* 0x000fc60000011600 */
[----:B------:R-:W-:Y:S02]  /*4ac0*/  IMAD.MOV.U32 R4, RZ, RZ, R15 ;  /* 0x000000ffff047224 */ /* 0x000fe400078e000f */
[----:B------:R-:W4:Y:S01]  /*4ad0*/  LDC R28, c[0x0][0x638] ;  /* 0x00018e00ff1c7b82 */ /* 0x000f220000000800 */
[----:B0-----:R-:W-:-:S07]  /*4ae0*/  IMAD R25, R9, R7, R12 ;  /* 0x0000000709197224 */ /* 0x001fce00078e020c */
[----:B------:R-:W0:Y:S08]  /*4af0*/  LDC R29, c[0x0][0x610] ;  /* 0x00018400ff1d7b82 */ /* 0x000e300000000800 */
[----:B------:R-:W0:Y:S01]  /*4b00*/  LDC R30, c[0x0][0x600] ;  /* 0x00018000ff1e7b82 */ /* 0x000e220000000800 */
[----:B-123--:R-:W-:Y:S05]  /*4b10*/  @!P0 BRA `(.L_x_97) ;  /* 0x0000000000288947 */ /* 0x00efea0003800000 */
[----:B------:R-:W1:Y:S02]  /*4b20*/  LDC R0, c[0x0][0x64c] ;  /* 0x00019300ff007b82 */ /* 0x000e640000000800 */
[----:B-1----:R-:W-:-:S05]  /*4b30*/  IADD3 R3, P0, R15, R0, RZ ;  /* 0x000000000f037210 */ /* 0x002fca0007f1e0ff */
        /* <DEDUP_REMOVED lines=8> */
.L_x_97:
[----:B------:R-:W-:Y:S01]  /*4bc0*/  ISETP.NE.AND P0, PT, R2, 0x1, PT ;  /* 0x000000010200780c */ /* 0x000fe20003f05270 */
[----:B------:R-:W-:Y:S01]  /*4bd0*/  IMAD.MOV R14, RZ, RZ, -R14 ;  /* 0x000000ffff0e7224 */ /* 0x000fe200078e0a0e */
[----:B------:R-:W-:Y:S02]  /*4be0*/  SHF.R.U64 R3, R4, R24, R5 ;  /* 0x0000001804037219 */ /* 0x000fe40000001205 */
[----:B------:R-:W-:Y:S02]  /*4bf0*/  LOP3.LUT R0, R13, R66, RZ, 0xc0, !PT ;  /* 0x000000420d007212 */ /* 0x000fe400078ec0ff */
[----:B------:R-:W-:Y:S01]  /*4c00*/  LOP3.LUT R10, R10, R65, RZ, 0xc0, !PT ;  /* 0x000000410a0a7212 */ /* 0x000fe200078ec0ff */
[----:B------:R-:W-:Y:S02]  /*4c10*/  IMAD.MOV R4, RZ, RZ, -R3 ;  /* 0x000000ffff047224 */ /* 0x000fe400078e0a03 */
[----:B------:R-:W-:Y:S02]  /*4c20*/  IMAD R0, R61, R3, R0 ;  /* 0x000000033d007224 */ /* 0x000fe400078e0200 */
[----:B----4-:R-:W-:-:S02]  /*4c30*/  IMAD R3, R4, R28, R15 ;  /* 0x0000001c04037224 */ /* 0x010fc400078e020f */
[----:B------:R-:W-:Y:S02]  /*4c40*/  @P0 IMAD R25, R21, R14, R20 ;  /* 0x0000000e15190224 */ /* 0x000fe400078e0214 */
[----:B0-----:R-:W-:Y:S02]  /*4c50*/  IMAD R5, R3, R30, R10 ;  /* 0x0000001e03057224 */ /* 0x001fe400078e020a */
[----:B------:R-:W-:Y:S02]  /*4c60*/  IMAD R0, R0, R29, R25 ;  /* 0x0000001d00007224 */ /* 0x000fe400078e0219 */
[----:B------:R-:W-:-:S03]  /*4c70*/  IMAD.MOV.U32 R4, RZ, RZ, 0x1 ;  /* 0x00000001ff047424 */ /* 0x000fc600078e00ff */
[----:B------:R-:W-:Y:S02]  /*4c80*/  SEL R70, R5, R0, !P0 ;  /* 0x0000000005467207 */ /* 0x000fe40004000000 */
[----:B------:R-:W-:Y:S02]  /*4c90*/  PRMT R3, R4, 0x7610, R3 ;  /* 0x0000761004037816 */ /* 0x000fe40000000003 */
[----:B------:R-:W-:-:S07]  /*4ca0*/  SEL R0, R0, R5, !P0 ;  /* 0x0000000500007207 */ /* 0x000fce0004000000 */
.L_x_95:
[----:B------:R-:W-:Y:S01]  /*4cb0*/  UIADD3 UR42, UR43, UR42, URZ ;  /* 0x0000002a2b2a7290 */ /* 0x000fe2000fffe03f */
[----:B------:R-:W-:Y:S01]  /*4cc0*/  LOP3.LUT P0, RZ, R3, 0xff, RZ, 0xc0, !PT ;  /* 0x000000ff03ff7812 */ /* 0x000fe2000780c0ff */
[----:B------:R-:W-:Y:S02]  /*4cd0*/  IMAD.MOV.U32 R71, RZ, RZ, R0 ;  /* 0x000000ffff477224 */ /* 0x000fe400078e0000 */
[----:B------:R-:W-:Y:S02]  /*4ce0*/  USHF.R.U32.HI UR4, URZ, 0x2, UR42 ;  /* 0x000000023f047899 */ /* 0x000fe4000801162a */
[----:B------:R-:W-:Y:S02]  /*4cf0*/  UISETP.GT.U32.AND UP1, UPT, UR42, 0x3, UPT ;  /* 0x000000032a00788c */ /* 0x000fe4000bf24070 */
[----:B------:R-:W-:Y:S02]  /*4d00*/  ULOP3.LUT UR4, UR4, 0x1, URZ, 0xc0, !UPT ;  /* 0x0000000104047892 */ /* 0x000fe4000f8ec03f */
[----:B------:R-:W-:-:S02]  /*4d10*/  UISETP.LT.U32.AND UP1, UPT, UR43, 0x4, UP1 ;  /* 0x000000042b00788c */ /* 0x000fc40008f21070 */
[----:B------:R-:W-:Y:S02]  /*4d20*/  UISETP.NE.U32.AND UP0, UPT, UR4, 0x1, UPT ;  /* 0x000000010400788c */ /* 0x000fe4000bf05070 */
[----:B------:R-:W-:Y:S02]  /*4d30*/  USEL UR5, URZ, 0x1, !UP1 ;  /* 0x000000013f057887 */ /* 0x000fe4000c800000 */
[----:B------:R-:W-:Y:S02]  /*4d40*/  UISETP.GT.U32.AND UP0, UPT, UR43, 0x3, !UP0 ;  /* 0x000000032b00788c */ /* 0x000fe4000c704070 */
[----:B------:R-:W-:Y:S02]  /*4d50*/  ULOP3.LUT UR42, UR42, 0x3, URZ, 0xc0, !UPT ;  /* 0x000000032a2a7892 */ /* 0x000fe4000f8ec03f */
[----:B------:R-:W-:-:S04]  /*4d60*/  USEL UR4, URZ, 0x1, !UP0 ;  /* 0x000000013f047887 */ /* 0x000fc8000c000000 */
[----:B------:R-:W-:Y:S01]  /*4d70*/  ULOP3.LUT UR40, UR4, UR40, UR5, 0x96, !UPT ;  /* 0x0000002804287292 */ /* 0x000fe2000f8e9605 */
[----:B------:R-:W-:Y:S11]  /*4d80*/  @P0 BRA `(.L_x_98) ;  /* 0xffffffc400bc0947 */ /* 0x000ff6000383ffff */
[----:B------:R-:W-:Y:S05]  /*4d90*/  EXIT ;  /* 0x000000000000794d */ /* 0x000fea0003800000 */
.L_x_7:
        /* <DEDUP_REMOVED lines=26> */
.L_x_100:
[----:B------:R-:W0:Y:S01]  /*4f40*/  LDC.64 R28, c[0x0][0x640] ;  /* 0x00019000ff1c7b82 */ /* 0x000e220000000a00 */
[-CC-:B------:R-:W-:Y:S01]  /*4f50*/  SHF.R.U64 R22, R14, R6.reuse, R15.reuse ;  /* 0x000000060e167219 */ /* 0x180fe2000000120f */
[----:B------:R-:W-:Y:S01]  /*4f60*/  IMAD.MOV.U32 R30, RZ, RZ, 0x1 ;  /* 0x00000001ff1e7424 */ /* 0x000fe200078e00ff */
[----:B------:R-:W-:Y:S02]  /*4f70*/  SHF.R.U32.HI R6, RZ, R6, R15 ;  /* 0x00000006ff067219 */ /* 0x000fe4000001160f */
[----:B------:R-:W-:-:S03]  /*4f80*/  IADD3 R13, P0, RZ, -R22, RZ ;  /* 0x80000016ff0d7210 */ /* 0x000fc60007f1e0ff */
[----:B------:R-:W1:Y:S02]  /*4f90*/  LDC R12, c[0x0][0x618] ;  /* 0x00018600ff0c7b82 */ /* 0x000e640000000800 */
[----:B------:R-:W-:-:S04]  /*4fa0*/  IMAD.X R11, RZ, RZ, ~R6, P0 ;  /* 0x000000ffff0b7224 */ /* 0x000fc800000e0e06 */
[-C--:B------:R-:W-:Y:S02]  /*4fb0*/  IMAD R6, R11, R24.reuse, RZ ;  /* 0x000000180b067224 */ /* 0x080fe400078e02ff */
[----:B------:R-:W2:Y:S01]  /*4fc0*/  LDC R14, c[0x0][0x608] ;  /* 0x00018200ff0e7b82 */ /* 0x000ea20000000800 */
[----:B------:R-:W-:-:S04]  /*4fd0*/  IMAD.WIDE.U32 R10, R13, R24, R16 ;  /* 0x000000180d0a7225 */ /* 0x000fc800078e0010 */
[----:B------:R-:W-:-:S03]  /*4fe0*/  IMAD R13, R13, R25, R6 ;  /* 0x000000190d0d7224 */ /* 0x000fc600078e0206 */
[----:B------:R-:W3:Y:S01]  /*4ff0*/  LDC R27, c[0x0][0x658] ;  /* 0x00019600ff1b7b82 */ /* 0x000ee20000000800 */
[----:B------:R-:W-:Y:S01]  /*5000*/  IMAD.IADD R11, R11, 0x1, R13 ;  /* 0x000000010b0b7824 */ /* 0x000fe200078e020d */
[----:B0-----:R-:W-:-:S04]  /*5010*/  ISETP.NE.U32.AND P0, PT, R28, RZ, PT ;  /* 0x000000ff1c00720c */ /* 0x001fc80003f05070 */
[----:B------:R-:W-:Y:S02]  /*5020*/  ISETP.NE.AND.EX P0, PT, R29, RZ, PT, P0 ;  /* 0x000000ff1d00720c */ /* 0x000fe40003f05300 */
[----:B------:R-:W0:Y:S01]  /*5030*/  LDC R20, c[0x0][0x600] ;  /* 0x00018000ff147b82 */ /* 0x000e220000000800 */
[-CC-:B-1----:R-:W-:Y:S01]  /*5040*/  SHF.R.U64 R8, R10, R12.reuse, R11.reuse ;  /* 0x0000000c0a087219 */ /* 0x182fe2000000120b */
[----:B------:R-:W-:Y:S01]  /*5050*/  IMAD.MOV.U32 R10, RZ, RZ, -0x1 ;  /* 0xffffffffff0a7424 */ /* 0x000fe200078e00ff */
[----:B------:R-:W-:-:S05]  /*5060*/  SHF.R.U32.HI R11, RZ, R12, R11 ;  /* 0x0000000cff0b7219 */ /* 0x000fca000001160b */
[----:B------:R-:W1:Y:S01]  /*5070*/  LDC R24, c[0x0][0x648] ;  /* 0x00019200ff187b82 */ /* 0x000e620000000800 */
[-CC-:B--2---:R-:W-:Y:S02]  /*5080*/  SHF.R.U64 R21, R8, R14.reuse, R11.reuse ;  /* 0x0000000e08157219 */ /* 0x184fe4000000120b */
[----:B------:R-:W-:-:S05]  /*5090*/  SHF.R.U32.HI R6, RZ, R14, R11 ;  /* 0x0000000eff067219 */ /* 0x000fca000001160b */
[----:B------:R-:W2:Y:S01]  /*50a0*/  LDC R26, c[0x0][0x638] ;  /* 0x00018e00ff1a7b82 */ /* 0x000ea20000000800 */
[-C--:B---3--:R-:W-:Y:S02]  /*50b0*/  SHF.L.U32 R10, R10, R27.reuse, RZ ;  /* 0x0000001b0a0a7219 */ /* 0x088fe400000006ff */
[-CC-:B------:R-:W-:Y:S02]  /*50c0*/  SHF.R.U64 R25, R21, R27.reuse, R6.reuse ;  /* 0x0000001b15197219 */ /* 0x180fe40000001206 */
[----:B------:R-:W-:Y:S02]  /*50d0*/  LOP3.LUT R32, RZ, R10, RZ, 0x33, !PT ;  /* 0x0000000aff207212 */ /* 0x000fe400078e33ff */
[----:B------:R-:W-:Y:S01]  /*50e0*/  SHF.R.U32.HI R11, RZ, R27, R6 ;  /* 0x0000001bff0b7219 */ /* 0x000fe20000011606 */
[----:B------:R-:W3:Y:S01]  /*50f0*/  LDC R31, c[0x0][0x610] ;  /* 0x00018400ff1f7b82 */ /* 0x000ee20000000800 */
[----:B------:R-:W-:Y:S01]  /*5100*/  IMAD.MOV.U32 R10, RZ, RZ, R25 ;  /* 0x000000ffff0a7224 */ /* 0x000fe200078e0019 */
[----:B------:R-:W-:Y:S06]  /*5110*/  @!P0 BRA `(.L_x_101) ;  /* 0x0000000000288947 */ /* 0x000fec0003800000 */
        /* <DEDUP_REMOVED lines=10> */
.L_x_101:
[----:B------:R-:W-:Y:S02]  /*51c0*/  ISETP.NE.AND P0, PT, R2, 0x1, PT ;  /* 0x000000010200780c */ /* 0x000fe40003f05270 */
[----:B-1----:R-:W-:Y:S01]  /*51d0*/  SHF.R.U64 R6, R10, R24, R11 ;  /* 0x000000180a067219 */ /* 0x002fe2000000120b */
[----:B0-----:R-:W-:Y:S01]  /*51e0*/  VIADD R11, R20, 0xffffffff ;  /* 0xffffffff140b7836 */ /* 0x001fe20000000000 */
[----:B------:R-:W-:Y:S02]  /*51f0*/  SHF.L.U32 R30, R30, R27, RZ ;  /* 0x0000001b1e1e7219 */ /* 0x000fe400000006ff */
[----:B------:R-:W-:Y:S01]  /*5200*/  LOP3.LUT R5, R21, R32, RZ, 0xc0, !PT ;  /* 0x0000002015057212 */ /* 0x000fe200078ec0ff */
[----:B------:R-:W-:-:S04]  /*5210*/  IMAD.MOV R10, RZ, RZ, -R6 ;  /* 0x000000ffff0a7224 */ /* 0x000fc800078e0a06 */
[----:B------:R-:W-:Y:S01]  /*5220*/  IMAD R6, R30, R6, R5 ;  /* 0x000000061e067224 */ /* 0x000fe200078e0205 */
[----:B------:R-:W-:Y:S01]  /*5230*/  LOP3.LUT R5, R8, R11, RZ, 0xc0, !PT ;  /* 0x0000000b08057212 */ /* 0x000fe200078ec0ff */
[----:B------:R-:W-:Y:S02]  /*5240*/  @P0 IMAD R7, R9, R23, R4 ;  /* 0x0000001709070224 */ /* 0x000fe400078e0204 */
[----:B--2---:R-:W-:Y:S02]  /*5250*/  IMAD R4, R10, R26, R25 ;  /* 0x0000001a0a047224 */ /* 0x004fe400078e0219 */
[----:B---3--:R-:W-:Y:S02]  /*5260*/  IMAD R7, R6, R31, R7 ;  /* 0x0000001f06077224 */ /* 0x008fe400078e0207 */
[----:B------:R-:W-:Y:S02]  /*5270*/  IMAD R4, R4, R20, R5 ;  /* 0x0000001404047224 */ /* 0x000fe400078e0205 */
[----:B------:R-:W-:-:S02]  /*5280*/  IMAD.MOV.U32 R8, RZ, RZ, 0x1 ;  /* 0x00000001ff087424 */ /* 0x000fc400078e00ff */
[----:B------:R-:W-:Y:S01]  /*5290*/  IMAD.MOV.U32 R6, RZ, RZ, R22 ;  /* 0x000000ffff067224 */ /* 0x000fe200078e0016 */
[----:B------:R-:W-:Y:S02]  /*52a0*/  SEL R20, R4, R7, !P0 ;  /* 0x0000000704147207 */ /* 0x000fe40004000000 */
[----:B------:R-:W-:-:S07]  /*52b0*/  SEL R21, R7, R4, !P0 ;  /* 0x0000000407157207 */ /* 0x000fce0004000000 */
.L_x_99:
[----:B------:R-:W-:-:S08]  /*52c0*/  NOP ;  /* 0x0000000000007918 */ /* 0x000fd00000000000 */
[----:B------:R-:W0:-:S00]  /*52d0*/  USETMAXREG.DEALLOC.CTAPOOL 0x28 ;  /* 0x00000028000079c8 */ /* 0x000e0000080e0500 */
[----:B0-----:R-:W-:-:S13]  /*52e0*/  ISETP.NE.AND P0, PT, R3, RZ, PT ;  /* 0x000000ff0300720c */ /* 0x001fda0003f05270 */
[----:B------:R-:W-:Y:S05]  /*52f0*/  @P0 EXIT ;  /* 0x000000000000094d */ /* 0x000fea0003800000 */
[----:B------:R-:W-:Y:S01]  /*5300*/  LOP3.LUT P0, RZ, R8, 0xff, RZ, 0xc0, !PT ;  /* 0x000000ff08ff7812 */ /* 0x000fe2000780c0ff */
[----:B------:R-:W-:Y:S02]  /*5310*/  IMAD.MOV.U32 R3, RZ, RZ, 0x1 ;  /* 0x00000001ff037424 */ /* 0x000fe400078e00ff */
[----:B------:R-:W-:-:S10]  /*5320*/  IMAD.MOV.U32 R8, RZ, RZ, RZ ;  /* 0x000000ffff087224 */ /* 0x000fd400078e00ff */
[----:B------:R-:W-:Y:S05]  /*5330*/  @!P0 BRA `(.L_x_102) ;  /* 0x0000000c005c8947 */ /* 0x000fea0003800000 */
[----:B------:R-:W0:Y:S01]  /*5340*/  LDC R3, c[0x0][0x28c] ;  /* 0x0000a300ff037b82 */ /* 0x000e220000000800 */
[----:B------:R-:W1:Y:S01]  /*5350*/  S2R R12, SR_CgaCtaId ;  /* 0x00000000000c7919 */ /* 0x000e620000008800 */
[----:B------:R-:W-:Y:S01]  /*5360*/  ULDC UR5, c[0x0][0x658] ;  /* 0x0001960000057ab9 */ /* 0x000fe20000000800 */
[----:B------:R-:W-:Y:S01]  /*5370*/  UMOV UR6, 0xffffffff ;  /* 0xffffffff00067882 */ /* 0x000fe20000000000 */
[----:B------:R-:W-:Y:S01]  /*5380*/  BSSY B0, `(.L_x_102) ;  /* 0x00000d2000007945 */ /* 0x000fe20003800000 */
[----:B------:R-:W-:Y:S01]  /*5390*/  USHF.L.U32 UR6, UR6, UR5, URZ ;  /* 0x0000000506067299 */ /* 0x000fe2000800063f */
[----:B------:R-:W-:Y:S01]  /*53a0*/  IMAD.MOV.U32 R10, RZ, RZ, 0x1 ;  /* 0x00000001ff0a7424 */ /* 0x000fe200078e00ff */
[----:B------:R-:W-:Y:S01]  /*53b0*/  LOP3.LUT R19, R18, 0x2, RZ, 0xfc, !PT ;  /* 0x0000000212137812 */ /* 0x000fe200078efcff */
[----:B------:R-:W-:Y:S01]  /*53c0*/  IMAD.MOV.U32 R8, RZ, RZ, RZ ;  /* 0x000000ffff087224 */ /* 0x000fe200078e00ff */
[----:B------:R-:W-:Y:S01]  /*53d0*/  ULDC UR4, c[0x0][0x600] ;  /* 0x0001800000047ab9 */ /* 0x000fe20000000800 */
[----:B------:R-:W-:Y:S01]  /*53e0*/  UMOV UR7, 0x1 ;  /* 0x0000000100077882 */ /* 0x000fe20000000000 */
[----:B------:R-:W-:-:S02]  /*53f0*/  UIADD3 UR4, UR4, -0x1, URZ ;  /* 0xffffffff04047890 */ /* 0x000fc4000fffe03f */
[----:B------:R-:W-:Y:S02]  /*5400*/  USHF.L.U32 UR5, UR7, UR5, URZ ;  /* 0x0000000507057299 */ /* 0x000fe4000800063f */
[----:B------:R-:W-:Y:S01]  /*5410*/  ULOP3.LUT UR6, URZ, UR6, URZ, 0x33, !UPT ;  /* 0x000000063f067292 */ /* 0x000fe2000f8e333f */
[----:B------:R-:W-:Y:S01]  /*5420*/  ULDC.64 UR30, c[0x0][0x198] ;  /* 0x00006600001e7ab9 */ /* 0x000fe20000000a00 */
[----:B0-----:R-:W-:-:S05]  /*5430*/  VIADD R3, R3, 0x7f ;  /* 0x0000007f03037836 */ /* 0x001fca0000000000 */
[----:B------:R-:W-:-:S04]  /*5440*/  SHF.R.S32.HI R4, RZ, 0x1f, R3 ;  /* 0x0000001fff047819 */ /* 0x000fc80000011403 */
[----:B------:R-:W-:Y:S01]  /*5450*/  LEA.HI R4, R4, R3, RZ, 0x7 ;  /* 0x0000000304047211 */ /* 0x000fe200078f38ff */
[C---:B-1----:R-:W-:Y:S02]  /*5460*/  IMAD.SHL.U32 R11, R12.reuse, 0x20, RZ ;  /* 0x000000200c0b7824 */ /* 0x042fe400078e00ff */
[----:B------:R-:W-:Y:S01]  /*5470*/  IMAD.SHL.U32 R12, R12, 0x800, RZ ;  /* 0x000008000c0c7824 */ /* 0x000fe200078e00ff */
[----:B------:R-:W-:Y:S01]  /*5480*/  SHF.R.S32.HI R9, RZ, 0x7, R4 ;  /* 0x00000007ff097819 */ /* 0x000fe20000011404 */
[----:B------:R-:W-:Y:S01]  /*5490*/  IMAD.MOV.U32 R3, RZ, RZ, 0x1 ;  /* 0x00000001ff037424 */ /* 0x000fe200078e00ff */
[----:B------:R-:W-:Y:S02]  /*54a0*/  LOP3.LUT R11, R11, 0x20, RZ, 0xc0, !PT ;  /* 0x000000200b0b7812 */ /* 0x000fe400078ec0ff */
[----:B------:R-:W-:Y:S01]  /*54b0*/  LOP3.LUT R12, R12, 0x800, RZ, 0xc0, !PT ;  /* 0x000008000c0c7812 */ /* 0x000fe200078ec0ff */
[----:B------:R-:W-:-:S07]  /*54c0*/  VIADD R13, R9, 0x1 ;  /* 0x00000001090d7836 */ /* 0x000fce0000000000 */
.L_x_113:
[----:B------:R-:W-:-:S03]  /*54d0*/  UMOV UR7, 0xffffffff ;  /* 0xffffffff00077882 */ /* 0x000fc60000000000 */
[----:B------:R-:W-:Y:S05]  /*54e0*/  BRA.DIV UR7, `(.L_x_103) ;  /* 0x0000000e07d87947 */ /* 0x000fea000b800000 */
[----:B------:R-:W-:-:S13]  /*54f0*/  ELECT P6, URZ, PT ;  /* 0x00000000003f782f */ /* 0x000fda00038c0000 */
.L_x_124:
[----:B------:R-:W0:Y:S01]  /*5500*/  LDC R4, c[0x0][0x28c] ;  /* 0x0000a300ff047b82 */ /* 0x000e220000000800 */
[----:B------:R-:W-:Y:S01]  /*5510*/  BSSY B1, `(.L_x_104) ;  /* 0x0000044000017945 */ /* 0x000fe20003800000 */
[----:B0-----:R-:W-:-:S13]  /*5520*/  ISETP.LT.OR P6, PT, R4, 0x1, !P6 ;  /* 0x000000010400780c */ /* 0x001fda00077c1670 */
[----:B------:R-:W-:Y:S05]  /*5530*/  @P6 BRA `(.L_x_105) ;  /* 0x0000000400046947 */ /* 0x000fea0003800000 */
[----:B------:R-:W-:Y:S02]  /*5540*/  IMAD.SHL.U32 R21, R21, 0x80, RZ ;  /* 0x0000008015157824 */ /* 0x000fe400078e00ff */
[----:B------:R-:W-:Y:S02]  /*5550*/  IMAD R20, R20, 0x40, R11 ;  /* 0x0000004014147824 */ /* 0x000fe400078e020b */
[----:B------:R-:W-:Y:S02]  /*5560*/  IMAD.MOV.U32 R24, RZ, RZ, RZ ;  /* 0x000000ffff187224 */ /* 0x000fe400078e00ff */
[----:B------:R-:W-:Y:S02]  /*5570*/  IMAD.MOV.U32 R4, RZ, RZ, R13 ;  /* 0x000000ffff047224 */ /* 0x000fe400078e000d */
[----:B------:R-:W-:Y:S02]  /*5580*/  IMAD.MOV.U32 R5, RZ, RZ, R3 ;  /* 0x000000ffff057224 */ /* 0x000fe400078e0003 */
[----:B------:R-:W-:-:S07]  /*5590*/  IMAD.MOV.U32 R7, RZ, RZ, R8 ;  /* 0x000000ffff077224 */ /* 0x000fce00078e0008 */
.L_x_108:
[----:B------:R-:W0:Y:S01]  /*55a0*/  S2R R15, SR_CgaCtaId ;  /* 0x00000000000f7919 */ /* 0x000e220000008800 */
[----:B------:R-:W-:Y:S02]  /*55b0*/  MOV R14, 0x400 ;  /* 0x00000400000e7802 */ /* 0x000fe40000000f00 */
[----:B------:R-:W-:Y:S02]  /*55c0*/  ISETP.NE.AND P1, PT, R0, RZ, PT ;  /* 0x000000ff0000720c */ /* 0x000fe40003f25270 */
[----:B0-----:R-:W-:Y:S02]  /*55d0*/  LEA R22, R15, R14, 0x18 ;  /* 0x0000000e0f167211 */ /* 0x001fe400078ec0ff */
[----:B------:R-:W-:-:S09]  /*55e0*/  SHF.L.U32 R14, R5, 0x1f, RZ ;  /* 0x0000001f050e7819 */ /* 0x000fd200000006ff */
[----:B------:R-:W0:Y:S01]  /*55f0*/  @!P1 LDC R15, c[0x0][0x500] ;  /* 0x00014000ff0f9b82 */ /* 0x000e220000000800 */
[----:B------:R-:W-:-:S04]  /*5600*/  IMAD R23, R7, 0x8, R22 ;  /* 0x0000000807177824 */ /* 0x000fc800078e0216 */
[----:B------:R-:W1:Y:S02]  /*5610*/  SYNCS.PHASECHK.TRANS64.TRYWAIT P0, [R23+URZ+0x20], R14 ;  /* 0x0000200e170075a7 */ /* 0x000e64000800017f */
[----:B-1----:R-:W-:Y:S05]  /*5620*/  @!P0 BRA `(.L_x_106) ;  /* 0x0000000c00a88947 */ /* 0x002fea0003800000 */
.L_x_125:
[----:B-1----:R-:W-:Y:S01]  /*5630*/  PRMT R14, R19, 0x9910, RZ ;  /* 0x00009910130e7816 */ /* 0x002fe200000000ff */
[----:B0-----:R0:W-:Y:S03]  /*5640*/  @!P1 SYNCS.ARRIVE.TRANS64 RZ, [R23+URZ], R15 ;  /* 0x0000000f17ff99a7 */ /* 0x0011e6000800003f */
[----:B------:R-:W-:-:S13]  /*5650*/  ISETP.NE.AND P0, PT, R14, 0x2, PT ;  /* 0x000000020e00780c */ /* 0x000fda0003f05270 */
[----:B0-----:R-:W-:Y:S05]  /*5660*/  @P0 BRA `(.L_x_107) ;  /* 0x0000000000040947 */ /* 0x001fea0003800000 */
[----:B------:R-:W-:Y:S01]  /*5670*/  BPT.TRAP 0x1 ;  /* 0x000000040000795c */ /* 0x000fe20000300000 */
.L_x_107:
[----:B------:R-:W-:Y:S01]  /*5680*/  IMAD R14, R7, 0x8000, R22 ;  /* 0x00008000070e7824 */ /* 0x000fe200078e0216 */
[----:B------:R-:W-:Y:S01]  /*5690*/  R2UR UR34, R24 ;  /* 0x00000000182272ca */ /* 0x000fe200000e0000 */
[----:B------:R-:W-:Y:S01]  /*56a0*/  VIADD R4, R4, 0xffffffff ;  /* 0xffffffff04047836 */ /* 0x000fe20000000000 */
[----:B------:R-:W-:Y:S01]  /*56b0*/  R2UR UR33, R23 ;  /* 0x00000000172172ca */ /* 0x000fe200000e0000 */
[----:B------:R-:W-:Y:S01]  /*56c0*/  UIADD3 UR14, UP0, UR30, 0xf0, URZ ;  /* 0x000000f01e0e7890 */ /* 0x000fe2000ff1e03f */
[----:B------:R-:W-:Y:S01]  /*56d0*/  R2UR UR24, R14 ;  /* 0x000000000e1872ca */ /* 0x000fe200000e0000 */
[----:B------:R-:W-:Y:S01]  /*56e0*/  IMAD R14, R7, 0x2000, R12 ;  /* 0x00002000070e7824 */ /* 0x000fe200078e020c */
[----:B------:R-:W-:Y:S01]  /*56f0*/  R2UR UR36, R6 ;  /* 0x00000000062472ca */ /* 0x000fe200000e0000 */
[----:B------:R-:W-:Y:S01]  /*5700*/  UIADD3 UR42, UP1, UR30, 0x1f0, URZ ;  /* 0x000001f01e2a7890 */ /* 0x000fe2000ff3e03f */
[----:B------:R-:W-:Y:S01]  /*5710*/  R2UR UR35, R21 ;  /* 0x00000000152372ca */ /* 0x000fe200000e0000 */
[----:B------:R-:W-:Y:S01]  /*5720*/  IMAD R14, R14, 0x2, R22 ;  /* 0x000000020e0e7824 */ /* 0x000fe200078e0216 */
[----:B------:R-:W-:Y:S01]  /*5730*/  R2UR UR19, R20 ;  /* 0x00000000141372ca */ /* 0x000fe200000e0000 */
[----:B------:R-:W-:Y:S01]  /*5740*/  UIADD3.X UR15, URZ, UR31, URZ, UP0, !UPT ;  /* 0x0000001f3f0f7290 */ /* 0x000fe200087fe43f */
[----:B------:R-:W-:Y:S01]  /*5750*/  ISETP.GT.AND P1, PT, R4, 0x1, PT ;  /* 0x000000010400780c */ /* 0x000fe20003f24270 */
[----:B------:R-:W-:Y:S01]  /*5760*/  UIADD3 UR26, UR34, 0x40, URZ ;  /* 0x00000040221a7890 */ /* 0x000fe2000fffe03f */
[----:B------:R-:W-:Y:S01]  /*5770*/  R2UR UR8, R14 ;  /* 0x000000000e0872ca */ /* 0x000fe200000e0000 */
[----:B------:R-:W-:Y:S01]  /*5780*/  UIADD3.X UR43, URZ, UR31, URZ, UP1, !UPT ;  /* 0x0000001f3f2b7290 */ /* 0x000fe20008ffe43f */
[----:B------:R-:W-:Y:S01]  /*5790*/  VIADD R7, R7, 0x1 ;  /* 0x0000000107077836 */ /* 0x000fe20000000000 */
[----:B------:R-:W-:Y:S01]  /*57a0*/  UIADD3 UR32, UR24, 0x100, URZ ;  /* 0x0000010018207890 */ /* 0x000fe2000fffe03f */
[----:B------:R-:W-:Y:S01]  /*57b0*/  VIADD R24, R24, 0x80 ;  /* 0x0000008018187836 */ /* 0x000fe20000000000 */
[----:B------:R-:W-:Y:S01]  /*57c0*/  UIADD3 UR24, UR24, 0x4100, URZ ;  /* 0x0000410018187890 */ /* 0x000fe2000fffe03f */
[----:B------:R-:W-:Y:S01]  /*57d0*/  UMOV UR22, 0x0 ;  /* 0x0000000000167882 */ /* 0x000fe20000000000 */
[----:B------:R-:W-:Y:S01]  /*57e0*/  UMOV UR23, 0x10000000 ;  /* 0x1000000000177882 */ /* 0x000fe20000000000 */
[----:B------:R-:W-:Y:S01]  /*57f0*/  ISETP.NE.AND P0, PT, R7, 0x4, PT ;  /* 0x000000040700780c */ /* 0x000fe20003f05270 */
[----:B------:R-:W-:Y:S01]  /*5800*/  UMOV UR25, UR33 ;  /* 0x0000002100197c82 */ /* 0x000fe20008000000 */
[----:B------:R-:W-:Y:S01]  /*5810*/  UMOV UR28, UR36 ;  /* 0x00000024001c7c82 */ /* 0x000fe20008000000 */
[----:B------:R-:W-:-:S02]  /*5820*/  UMOV UR27, UR35 ;  /* 0x00000023001b7c82 */ /* 0x000fc40008000000 */
[----:B------:R-:W-:Y:S01]  /*5830*/  UIADD3 UR16, UR8, 0x20100, URZ ;  /* 0x0002010008107890 */ /* 0x000fe2000fffe03f */
[----:B------:R0:W-:Y:S01]  /*5840*/  UTMALDG.3D [UR32], [UR14], desc[UR22] ;  /* 0x000016200e0075b4 */ /* 0x0001e20008011000 */
[----:B------:R-:W-:Y:S01]  /*5850*/  UIADD3 UR8, UR8, 0x22100, URZ ;  /* 0x0002210008087890 */ /* 0x000fe2000fffe03f */
[----:B------:R-:W-:Y:S01]  /*5860*/  SEL R14, RZ, 0x1, P0 ;  /* 0x00000001ff0e7807 */ /* 0x000fe20000000000 */
[----:B------:R-:W-:Y:S01]  /*5870*/  UMOV UR7, 0x30000 ;  /* 0x0003000000077882 */ /* 0x000fe20000000000 */
[----:B------:R-:W-:Y:S01]  /*5880*/  UMOV UR17, UR33 ;  /* 0x0000002100117c82 */ /* 0x000fe20008000000 */
[----:B------:R-:W-:Y:S01]  /*5890*/  UMOV UR18, UR34 ;  /* 0x0000002200127c82 */ /* 0x000fe20008000000 */
[----:B------:R-:W-:Y:S01]  /*58a0*/  UMOV UR20, UR36 ;  /* 0x0000002400147c82 */ /* 0x000fe20008000000 */
[----:B------:R-:W-:Y:S01]  /*58b0*/  UMOV UR9, UR33 ;  /* 0x0000002100097c82 */ /* 0x000fe20008000000 */
[----:B------:R-:W-:Y:S01]  /*58c0*/  UMOV UR11, UR19 ;  /* 0x00000013000b7c82 */ /* 0x000fe20008000000 */
[----:B------:R-:W-:Y:S01]  /*58d0*/  UMOV UR12, UR36 ;  /* 0x00000024000c7c82 */ /* 0x000fe20008000000 */
[----:B------:R0:W-:Y:S01]  /*58e0*/  UTMALDG.3D [UR24], [UR14], desc[UR22] ;  /* 0x000016180e0075b4 */ /* 0x0001e20008011000 */
[----:B------:R-:W-:Y:S01]  /*58f0*/  UMOV UR10, UR26 ;  /* 0x0000001a000a7c82 */ /* 0x000fe20008000000 */
[----:B------:R-:W-:-:S02]  /*5900*/  LOP3.LUT R5, R5, R14, RZ, 0x3c, !PT ;  /* 0x0000000e05057212 */ /* 0x000fc400078e3cff */
[----:B------:R-:W-:Y:S01]  /*5910*/  SEL R7, R7, RZ, P0 ;  /* 0x000000ff07077207 */ /* 0x000fe20000000000 */
[----:B------:R0:W-:Y:S01]  /*5920*/  UTMALDG.3D.MULTICAST [UR16], [UR42], UR7, desc[UR22] ;  /* 0x000016102a0073b4 */ /* 0x0001e20008011807 */
[----:B------:R0:W-:Y:S02]  /*5930*/  UTMALDG.3D.MULTICAST [UR8], [UR42], UR7, desc[UR22] ;  /* 0x000016082a0073b4 */ /* 0x0001e40008011807 */
[----:B0-----:R-:W-:Y:S05]  /*5940*/  @P1 BRA `(.L_x_108) ;  /* 0xfffffffc00141947 */ /* 0x001fea000383ffff */
.L_x_105:
[----:B------:R-:W-:Y:S05]  /*5950*/  BSYNC B1 ;  /* 0x0000000000017941 */ /* 0x000fea0003800000 */
.L_x_104:
[----:B------:R-:W-:Y:S01]  /*5960*/  LOP3.LUT P1, RZ, R10, 0xff, RZ, 0xc0, !PT ;  /* 0x000000ff0aff7812 */ /* 0x000fe2000782c0ff */
[----:B------:R-:W-:Y:S01]  /*5970*/  IMAD.IADD R8, R9, 0x1, R8 ;  /* 0x0000000109087824 */ /* 0x000fe200078e0208 */
[----:B------:R-:W-:Y:S01]  /*5980*/  IADD3 R16, P2, R16, UR38, RZ ;  /* 0x0000002610107c10 */ /* 0x000fe2000ff5e0ff */
[----:B------:R-:W-:Y:S01]  /*5990*/  ULDC.64 UR8, c[0x0][0x650] ;  /* 0x0001940000087ab9 */ /* 0x000fe20000000a00 */
[----:B------:R-:W-:Y:S01]  /*59a0*/  BSSY B1, `(.L_x_109) ;  /* 0x000006d000017945 */ /* 0x000fe20003800000 */
[----:B------:R-:W-:Y:S01]  /*59b0*/  IMAD.MOV.U32 R21, RZ, RZ, -0x1 ;  /* 0xffffffffff157424 */ /* 0x000fe200078e00ff */
[----:B------:R-:W-:Y:S01]  /*59c0*/  SHF.R.U32.HI R4, RZ, 0x2, R8 ;  /* 0x00000002ff047819 */ /* 0x000fe20000011608 */
[----:B------:R-:W-:Y:S01]  /*59d0*/  IMAD.MOV.U32 R20, RZ, RZ, -0x1 ;  /* 0xffffffffff147424 */ /* 0x000fe200078e00ff */
[----:B------:R-:W-:Y:S02]  /*59e0*/  ISETP.GT.U32.AND P0, PT, R8, 0x3, PT ;  /* 0x000000030800780c */ /* 0x000fe40003f04070 */
[----:B------:R-:W-:-:S02]  /*59f0*/  LOP3.LUT R4, R4, 0x1, RZ, 0xc0, !PT ;  /* 0x0000000104047812 */ /* 0x000fc400078ec0ff */
[----:B------:R-:W-:Y:S01]  /*5a00*/  ISETP.LT.U32.AND P0, PT, R9, 0x4, P0 ;  /* 0x000000040900780c */ /* 0x000fe20000701070 */
[----:B------:R-:W0:Y:S01]  /*5a10*/  @P1 S2R R6, SR_CgaCtaId ;  /* 0x0000000000061919 */ /* 0x000e220000008800 */
[----:B------:R-:W-:Y:S02]  /*5a20*/  @P1 MOV R5, 0x400 ;  /* 0x0000040000051802 */ /* 0x000fe40000000f00 */
[----:B------:R-:W-:Y:S02]  /*5a30*/  IADD3.X R17, R17, UR41, RZ, P2, !PT ;  /* 0x0000002911117c10 */ /* 0x000fe400097fe4ff */
[----:B------:R-:W-:Y:S02]  /*5a40*/  ISETP.GE.U32.AND P2, PT, R16, UR8, PT ;  /* 0x0000000810007c0c */ /* 0x000fe4000bf46070 */
[----:B------:R-:W-:Y:S02]  /*5a50*/  LOP3.LUT R8, R8, 0x3, RZ, 0xc0, !PT ;  /* 0x0000000308087812 */ /* 0x000fe400078ec0ff */
[----:B------:R-:W-:-:S02]  /*5a60*/  PRMT R10, RZ, 0x7610, R10 ;  /* 0x00007610ff0a7816 */ /* 0x000fc4000000000a */
[----:B0-----:R-:W-:Y:S01]  /*5a70*/  @P1 LEA R5, R6, R5, 0x18 ;  /* 0x0000000506051211 */ /* 0x001fe200078ec0ff */
[----:B------:R-:W-:-:S03]  /*5a80*/  IMAD.MOV.U32 R6, RZ, RZ, -0x1 ;  /* 0xffffffffff067424 */ /* 0x000fc600078e00ff */
[----:B------:R0:W-:Y:S01]  /*5a90*/  @P1 SYNCS.ARRIVE.TRANS64.A1T0 RZ, [R5+URZ+0x58], RZ ;  /* 0x000058ff05ff19a7 */ /* 0x0001e2000810003f */
[----:B------:R-:W-:Y:S02]  /*5aa0*/  ISETP.NE.U32.AND P1, PT, R4, 0x1, PT ;  /* 0x000000010400780c */ /* 0x000fe40003f25070 */
[----:B------:R-:W-:Y:S02]  /*5ab0*/  SEL R4, RZ, 0x1, !P0 ;  /* 0x00000001ff047807 */ /* 0x000fe40004000000 */
[----:B------:R-:W-:Y:S02]  /*5ac0*/  ISETP.GE.U32.AND.EX P0, PT, R17, UR9, PT, P2 ;  /* 0x0000000911007c0c */ /* 0x000fe4000bf06120 */
[----:B------:R-:W-:-:S04]  /*5ad0*/  ISETP.GT.U32.AND P1, PT, R9, 0x3, !P1 ;  /* 0x000000030900780c */ /* 0x000fc80004f24070 */
[----:B0-----:R-:W-:-:S04]  /*5ae0*/  SEL R5, RZ, 0x1, !P1 ;  /* 0x00000001ff057807 */ /* 0x001fc80004800000 */
[--C-:B------:R-:W-:Y:S02]  /*5af0*/  LOP3.LUT R3, R5, R3, R4.reuse, 0x96, !PT ;  /* 0x0000000305037212 */ /* 0x100fe400078e9604 */
[----:B------:R-:W-:Y:S01]  /*5b00*/  PRMT R4, RZ, 0x7610, R4 ;  /* 0x00007610ff047816 */ /* 0x000fe20000000004 */
[----:B------:R-:W-:Y:S06]  /*5b10*/  @P0 BRA `(.L_x_110) ;  /* 0x0000000400540947 */ /* 0x000fec0003800000 */
[----:B------:R-:W0:Y:S01]  /*5b20*/  S2R R15, SR_CTAID.X ;  /* 0x00000000000f7919 */ /* 0x000e220000002500 */
[----:B------:R-:W-:Y:S01]  /*5b30*/  ULDC.64 UR8, c[0x0][0x628] ;  /* 0x00018a0000087ab9 */ /* 0x000fe20000000a00 */
[----:B------:R-:W-:Y:S01]  /*5b40*/  ULDC UR10, c[0x0][0x630] ;  /* 0x00018c00000a7ab9 */ /* 0x000fe20000000800 */
[----:B------:R-:W-:Y:S01]  /*5b50*/  ISETP.NE.U32.AND P0, PT, RZ, UR8, PT ;  /* 0x00000008ff007c0c */ /* 0x000fe2000bf05070 */
[----:B------:R-:W1:Y:S01]  /*5b60*/  S2R R20, SR_CTAID.Y ;  /* 0x0000000000147919 */ /* 0x000e620000002600 */
[----:B------:R-:W-:Y:S01]  /*5b70*/  ULDC UR11, c[0x0][0x150] ;  /* 0x00005400000b7ab9 */ /* 0x000fe20000000800 */
[----:B------:R-:W-:Y:S01]  /*5b80*/  IMAD.MOV.U32 R4, RZ, RZ, R16 ;  /* 0x000000ffff047224 */ /* 0x000fe200078e0010 */
[----:B------:R-:W-:Y:S01]  /*5b90*/  ISETP.NE.AND.EX P0, PT, RZ, UR9, PT, P0 ;  /* 0x00000009ff007c0c */ /* 0x000fe2000bf05300 */
[----:B------:R-:W-:Y:S01]  /*5ba0*/  IMAD.MOV.U32 R5, RZ, RZ, R17 ;  /* 0x000000ffff057224 */ /* 0x000fe200078e0011 */
[----:B0-----:R-:W-:-:S11]  /*5bb0*/  I2FP.F32.U32 R22, R15 ;  /* 0x0000000f00167245 */ /* 0x001fd60000201000 */
[----:B------:R-:W-:Y:S05]  /*5bc0*/  @!P0 BRA `(.L_x_111) ;  /* 0x0000000000288947 */ /* 0x000fea0003800000 */
[----:B------:R-:W-:Y:S02]  /*5bd0*/  ULDC UR7, c[0x0][0x634] ;  /* 0x00018d0000077ab9 */ /* 0x000fe40000000800 */
[----:B------:R-:W-:-:S05]  /*5be0*/  IADD3 R5, P0, R16, UR7, RZ ;  /* 0x0000000710057c10 */ /* 0x000fca000ff1e0ff */
[----:B------:R-:W-:-:S04]  /*5bf0*/  IMAD.X R21, RZ, RZ, R17, P0 ;  /* 0x000000ffff157224 */ /* 0x000fc800000e0611 */
[----:B------:R-:W-:-:S04]  /*5c00*/  IMAD.WIDE.U32 R6, R21, UR8, RZ ;  /* 0x0000000815067c25 */ /* 0x000fc8000f8e00ff */
[----:B------:R-:W-:-:S04]  /*5c10*/  IMAD.WIDE.U32 R6, P0, R5, UR9, R6 ;  /* 0x0000000905067c25 */ /* 0x000fc8000f800006 */
[----:B------:R-:W-:-:S04]  /*5c20*/  IMAD.WIDE.U32 R4, R5, UR8, RZ ;  /* 0x0000000805047c25 */ /* 0x000fc8000f8e00ff */
[----:B------:R-:W-:Y:S01]  /*5c30*/  IMAD.MOV.U32 R4, RZ, RZ, R7 ;  /* 0x000000ffff047224 */ /* 0x000fe200078e0007 */
[----:B------:R-:W-:Y:S01]  /*5c40*/  IADD3 RZ, P1, R5, R6, RZ ;  /* 0x0000000605ff7210 */ /* 0x000fe20007f3e0ff */
[----:B------:R-:W-:-:S04]  /*5c50*/  IMAD.X R5, RZ, RZ, RZ, P0 ;  /* 0x000000ffff057224 */ /* 0x000fc800000e06ff */
[----:B------:R-:W-:-:S08]  /*5c60*/  IMAD.WIDE.U32.X R4, R21, UR9, R4, P1 ;  /* 0x0000000915047c25 */ /* 0x000fd000088e0404 */
.L_x_111:
[--C-:B------:R-:W-:Y:S01]  /*5c70*/  SHF.R.U64 R14, R4, UR10, R5.reuse ;  /* 0x0000000a040e7c19 */ /* 0x100fe20008001205 */
[----:B------:R-:W-:Y:S01]  /*5c80*/  FMUL R22, R22, UR11 ;  /* 0x0000000b16167c20 */ /* 0x000fe20008400000 */
[----:B------:R-:W-:Y:S01]  /*5c90*/  SHF.R.U32.HI R4, RZ, UR10, R5 ;  /* 0x0000000aff047c19 */ /* 0x000fe20008011605 */
[----:B------:R-:W0:Y:S01]  /*5ca0*/  LDC R6, c[0x0][0x144] ;  /* 0x00005100ff067b82 */ /* 0x000e220000000800 */
[----:B------:R-:W-:Y:S01]  /*5cb0*/  IADD3 R5, P0, RZ, -R14, RZ ;  /* 0x8000000eff057210 */ /* 0x000fe20007f1e0ff */
[----:B------:R-:W-:Y:S01]  /*5cc0*/  ULDC UR7, c[0x0][0x154] ;  /* 0x0000550000077ab9 */ /* 0x000fe20000000800 */
[----:B-1----:R-:W-:Y:S01]  /*5cd0*/  I2FP.F32.U32 R7, R20 ;  /* 0x0000001400077245 */ /* 0x002fe20000201000 */
[----:B------:R-:W1:Y:S01]  /*5ce0*/  F2I.U32.TRUNC.NTZ R22, R22 ;  /* 0x0000001600167305 */ /* 0x000e62000020f000 */
[----:B------:R-:W-:Y:S01]  /*5cf0*/  ULDC.64 UR8, c[0x0][0x620] ;  /* 0x0001880000087ab9 */ /* 0x000fe20000000a00 */
[----:B------:R-:W-:Y:S01]  /*5d00*/  IMAD.X R4, RZ, RZ, ~R4, P0 ;  /* 0x000000ffff047224 */ /* 0x000fe200000e0e04 */
[----:B------:R-:W-:Y:S01]  /*5d10*/  ISETP.NE.AND P2, PT, R2, 0x1, PT ;  /* 0x000000010200780c */ /* 0x000fe20003f45270 */
[----:B------:R-:W-:Y:S01]  /*5d20*/  FMUL R23, R7, UR7 ;  /* 0x0000000707177c20 */ /* 0x000fe20008400000 */
[----:B------:R-:W2:Y:S01]  /*5d30*/  LDC R25, c[0x0][0x148] ;  /* 0x00005200ff197b82 */ /* 0x000ea20000000800 */
[----:B------:R-:W-:Y:S01]  /*5d40*/  IMAD R4, R4, UR8, RZ ;  /* 0x0000000804047c24 */ /* 0x000fe2000f8e02ff */
[----:B------:R-:W-:-:S03]  /*5d50*/  ULDC UR7, c[0x0][0x618] ;  /* 0x0001860000077ab9 */ /* 0x000fc60000000800 */
[----:B------:R-:W3:Y:S01]  /*5d60*/  F2I.U32.TRUNC.NTZ R23, R23 ;  /* 0x0000001700177305 */ /* 0x000ee2000020f000 */
[C---:B------:R-:W-:Y:S02]  /*5d70*/  IMAD R7, R5.reuse, UR9, R4 ;  /* 0x0000000905077c24 */ /* 0x040fe4000f8e0204 */
[----:B------:R-:W-:Y:S01]  /*5d80*/  IMAD.WIDE.U32 R4, R5, UR8, R16 ;  /* 0x0000000805047c25 */ /* 0x000fe2000f8e0010 */
[----:B------:R-:W-:Y:S02]  /*5d90*/  ULDC.64 UR8, c[0x0][0x640] ;  /* 0x0001900000087ab9 */ /* 0x000fe40000000a00 */
[----:B------:R-:W-:Y:S01]  /*5da0*/  ISETP.NE.U32.AND P0, PT, RZ, UR8, PT ;  /* 0x00000008ff007c0c */ /* 0x000fe2000bf05070 */
[----:B------:R-:W-:Y:S02]  /*5db0*/  IMAD.IADD R5, R5, 0x1, R7 ;  /* 0x0000000105057824 */ /* 0x000fe400078e0207 */
[----:B-1----:R-:W-:Y:S01]  /*5dc0*/  IMAD.MOV R22, RZ, RZ, -R22 ;  /* 0x000000ffff167224 */ /* 0x002fe200078e0a16 */
[----:B------:R-:W-:-:S02]  /*5dd0*/  ISETP.NE.AND.EX P0, PT, RZ, UR9, PT, P0 ;  /* 0x00000009ff007c0c */ /* 0x000fc4000bf05300 */
[----:B------:R-:W-:Y:S01]  /*5de0*/  SHF.R.U64 R21, R4, UR7, R5 ;  /* 0x0000000704157c19 */ /* 0x000fe20008001205 */
[----:B0-----:R-:W-:Y:S01]  /*5df0*/  IMAD R15, R6, R22, R15 ;  /* 0x00000016060f7224 */ /* 0x001fe200078e020f */
[----:B------:R-:W-:Y:S01]  /*5e00*/  SHF.R.U32.HI R4, RZ, UR7, R5 ;  /* 0x00000007ff047c19 */ /* 0x000fe20008011605 */
[----:B------:R-:W-:Y:S01]  /*5e10*/  ULDC UR7, c[0x0][0x608] ;  /* 0x0001820000077ab9 */ /* 0x000fe20000000800 */
[----:B---3--:R-:W-:Y:S02]  /*5e20*/  IMAD.MOV R6, RZ, RZ, -R23 ;  /* 0x000000ffff067224 */ /* 0x008fe400078e0a17 */
[--C-:B------:R-:W-:Y:S02]  /*5e30*/  SHF.R.U64 R22, R21, UR7, R4.reuse ;  /* 0x0000000715167c19 */ /* 0x100fe40008001204 */
[----:B------:R-:W-:Y:S01]  /*5e40*/  SHF.R.U32.HI R5, RZ, UR7, R4 ;  /* 0x00000007ff057c19 */ /* 0x000fe20008011604 */
[----:B------:R-:W-:Y:S01]  /*5e50*/  ULDC UR7, c[0x0][0x658] ;  /* 0x0001960000077ab9 */ /* 0x000fe20000000800 */
[----:B--2---:R-:W-:-:S02]  /*5e60*/  @P2 IMAD R15, R25, R6, R20 ;  /* 0x00000006190f2224 */ /* 0x004fc400078e0214 */
[--C-:B------:R-:W-:Y:S02]  /*5e70*/  SHF.R.U64 R20, R22, UR7, R5.reuse ;  /* 0x0000000716147c19 */ /* 0x100fe40008001205 */
[----:B------:R-:W-:-:S03]  /*5e80*/  SHF.R.U32.HI R23, RZ, UR7, R5 ;  /* 0x00000007ff177c19 */ /* 0x000fc60008011605 */
[----:B------:R-:W-:Y:S02]  /*5e90*/  IMAD.MOV.U32 R6, RZ, RZ, R20 ;  /* 0x000000ffff067224 */ /* 0x000fe400078e0014 */
[----:B------:R-:W-:Y:S01]  /*5ea0*/  IMAD.MOV.U32 R5, RZ, RZ, R23 ;  /* 0x000000ffff057224 */ /* 0x000fe200078e0017 */
[----:B------:R-:W-:Y:S06]  /*5eb0*/  @!P0 BRA `(.L_x_112) ;  /* 0x00000000002c8947 */ /* 0x000fec0003800000 */
        /* <DEDUP_REMOVED lines=9> */
[----:B------:R-:W-:-:S04]  /*5f50*/  IMAD.WIDE.U32.X R4, R23, UR9, R4, P1 ;  /* 0x0000000917047c25 */ /* 0x000fc800088e0404 */
[----:B------:R-:W-:-:S07]  /*5f60*/  IMAD.MOV.U32 R6, RZ, RZ, R4 ;  /* 0x000000ffff067224 */ /* 0x000fce00078e0004 */
.L_x_112:
[----:B------:R-:W-:Y:S01]  /*5f70*/  ULDC UR7, c[0x0][0x648] ;  /* 0x0001920000077ab9 */ /* 0x000fe20000000800 */
[----:B------:R-:W-:Y:S01]  /*5f80*/  LOP3.LUT R4, R22, UR6, RZ, 0xc0, !PT ;  /* 0x0000000616047c12 */ /* 0x000fe2000f8ec0ff */
[----:B------:R-:W-:Y:S01]  /*5f90*/  ULDC UR8, c[0x0][0x610] ;  /* 0x0001840000087ab9 */ /* 0x000fe20000000800 */
[----:B------:R-:W-:Y:S01]  /*5fa0*/  SHF.R.U64 R5, R6, UR7, R5 ;  /* 0x0000000706057c19 */ /* 0x000fe20008001205 */
[----:B------:R-:W-:Y:S01]  /*5fb0*/  ULDC UR7, c[0x0][0x638] ;  /* 0x00018e0000077ab9 */ /* 0x000fe20000000800 */
[----:B------:R-:W-:-:S03]  /*5fc0*/  LOP3.LUT R21, R21, UR4, RZ, 0xc0, !PT ;  /* 0x0000000415157c12 */ /* 0x000fc6000f8ec0ff */
[----:B------:R-:W-:Y:S02]  /*5fd0*/  IMAD.MOV R7, RZ, RZ, -R5 ;  /* 0x000000ffff077224 */ /* 0x000fe400078e0a05 */
[----:B------:R-:W-:Y:S02]  /*5fe0*/  IMAD R4, R5, UR5, R4 ;  /* 0x0000000505047c24 */ /* 0x000fe4000f8e0204 */
[----:B------:R-:W-:Y:S01]  /*5ff0*/  IMAD R20, R7, UR7, R20 ;  /* 0x0000000707147c24 */ /* 0x000fe2000f8e0214 */
[----:B------:R-:W-:Y:S01]  /*6000*/  ULDC UR7, c[0x0][0x600] ;  /* 0x0001800000077ab9 */ /* 0x000fe20000000800 */
[----:B------:R-:W-:Y:S02]  /*6010*/  IMAD R15, R4, UR8, R15 ;  /* 0x00000008040f7c24 */ /* 0x000fe4000f8e020f */
[----:B------:R-:W-:Y:S02]  /*6020*/  IMAD R6, R20, UR7, R21 ;  /* 0x0000000714067c24 */ /* 0x000fe4000f8e0215 */
[----:B------:R-:W-:-:S03]  /*6030*/  IMAD.MOV.U32 R4, RZ, RZ, 0x1 ;  /* 0x00000001ff047424 */ /* 0x000fc600078e00ff */
[----:B------:R-:W-:Y:S02]  /*6040*/  SEL R20, R6, R15, !P2 ;  /* 0x0000000f06147207 */ /* 0x000fe40005000000 */
[----:B------:R-:W-:Y:S01]  /*6050*/  SEL R21, R15, R6, !P2 ;  /* 0x000000060f157207 */ /* 0x000fe20005000000 */
[----:B------:R-:W-:-:S07]  /*6060*/  IMAD.MOV.U32 R6, RZ, RZ, R14 ;  /* 0x000000ffff067224 */ /* 0x000fce00078e000e */
.L_x_110:
[----:B------:R-:W-:Y:S05]  /*6070*/  BSYNC B1 ;  /* 0x0000000000017941 */ /* 0x000fea0003800000 */
.L_x_109:
[----:B------:R-:W-:-:S13]  /*6080*/  LOP3.LUT P0, RZ, R4, 0xff, RZ, 0xc0, !PT ;  /* 0x000000ff04ff7812 */ /* 0x000fda000780c0ff */
[----:B------:R-:W-:Y:S05]  /*6090*/  @P0 BRA `(.L_x_113) ;  /* 0xfffffff4000c0947 */ /* 0x000fea000383ffff */
[----:B------:R-:W-:Y:S05]  /*60a0*/  BSYNC B0 ;  /* 0x0000000000007941 */ /* 0x000fea0003800000 */
.L_x_102:
[----:B------:R-:W-:-:S03]  /*60b0*/  UMOV UR7, 0xffffffff ;  /* 0xffffffff00077882 */ /* 0x000fc60000000000 */
[----:B------:R-:W-:Y:S05]  /*60c0*/  BRA.DIV UR7, `(.L_x_114) ;  /* 0x0000000607147947 */ /* 0x000fea000b800000 */
[----:B------:R-:W-:-:S13]  /*60d0*/  ELECT P6, URZ, PT ;  /* 0x00000000003f782f */ /* 0x000fda00038c0000 */
.L_x_128:
[----:B------:R-:W-:Y:S04]  /*60e0*/  BSSY B0, `(.L_x_115) ;  /* 0x000002b000007945 */ /* 0x000fe80003800000 */
[----:B------:R-:W-:Y:S05]  /*60f0*/  @!P6 BRA `(.L_x_116) ;  /* 0x0000000000a4e947 */ /* 0x000fea0003800000 */
[----:B------:R-:W-:-:S04]  /*6100*/  LOP3.LUT R18, R18, 0x2, RZ, 0xfc, !PT ;  /* 0x0000000212127812 */ /* 0x000fc800078efcff */
[----:B------:R-:W-:-:S13]  /*6110*/  ISETP.NE.AND P0, PT, R18, 0x3, PT ;  /* 0x000000031200780c */ /* 0x000fda0003f05270 */
[----:B------:R-:W-:Y:S05]  /*6120*/  @!P0 BRA `(.L_x_117) ;  /* 0x0000000000048947 */ /* 0x000fea0003800000 */
[----:B------:R-:W-:Y:S01]  /*6130*/  BPT.TRAP 0x1 ;  /* 0x000000040000795c */ /* 0x000fe20000300000 */
.L_x_117:
[----:B------:R-:W0:Y:S01]  /*6140*/  S2R R5, SR_CgaCtaId ;  /* 0x0000000000057919 */ /* 0x000e220000008800 */
[----:B------:R-:W-:Y:S02]  /*6150*/  MOV R0, 0x400 ;  /* 0x0000040000007802 */ /* 0x000fe40000000f00 */
[----:B------:R-:W-:Y:S02]  /*6160*/  SHF.L.U32 R2, R3, 0x1f, RZ ;  /* 0x0000001f03027819 */ /* 0x000fe400000006ff */
[----:B0-----:R-:W-:-:S05]  /*6170*/  LEA R5, R5, R0, 0x18 ;  /* 0x0000000005057211 */ /* 0x001fca00078ec0ff */
[----:B------:R-:W-:-:S04]  /*6180*/  VIADD R5, R5, 0x20 ;  /* 0x0000002005057836 */ /* 0x000fc80000000000 */
[C---:B------:R-:W-:Y:S02]  /*6190*/  IMAD R7, R8.reuse, 0x8, R5 ;  /* 0x0000000808077824 */ /* 0x040fe400078e0205 */
[----:B------:R-:W-:Y:S02]  /*61a0*/  VIADD R8, R8, 0x1 ;  /* 0x0000000108087836 */ /* 0x000fe40000000000 */
[----:B------:R-:W0:Y:S03]  /*61b0*/  SYNCS.PHASECHK.TRANS64.TRYWAIT P0, [R7+URZ], R2 ;  /* 0x00000002070075a7 */ /* 0x000e26000800017f */
[----:B------:R-:W-:-:S04]  /*61c0*/  ISETP.NE.AND P1, PT, R8, 0x4, PT ;  /* 0x000000040800780c */ /* 0x000fc80003f25270 */
[----:B------:R-:W-:Y:S02]  /*61d0*/  SEL R0, RZ, 0x1, P1 ;  /* 0x00000001ff007807 */ /* 0x000fe40000800000 */
[----:B------:R-:W-:Y:S02]  /*61e0*/  SEL R8, R8, RZ, P1 ;  /* 0x000000ff08087207 */ /* 0x000fe40000800000 */
[----:B------:R-:W-:-:S03]  /*61f0*/  LOP3.LUT R9, R3, R0, RZ, 0x3c, !PT ;  /* 0x0000000003097212 */ /* 0x000fc600078e3cff */
[----:B------:R-:W-:Y:S01]  /*6200*/  IMAD R6, R8, 0x8, R5 ;  /* 0x0000000808067824 */ /* 0x000fe200078e0205 */
[----:B------:R-:W-:Y:S01]  /*6210*/  SHF.L.U32 R3, R9, 0x1f, RZ ;  /* 0x0000001f09037819 */ /* 0x000fe200000006ff */
[----:B0-----:R-:W-:Y:S06]  /*6220*/  @!P0 BRA `(.L_x_118) ;  /* 0x0000000000dc8947 */ /* 0x001fec0003800000 */
.L_x_129:
[----:B------:R-:W1:Y:S01]  /*6230*/  SYNCS.PHASECHK.TRANS64.TRYWAIT P0, [R6+URZ], R3 ;  /* 0x00000003060075a7 */ /* 0x000e62000800017f */
[----:B------:R-:W-:-:S05]  /*6240*/  VIADD R0, R8, 0x1 ;  /* 0x0000000108007836 */ /* 0x000fca0000000000 */
[----:B------:R-:W-:-:S04]  /*6250*/  ISETP.NE.AND P1, PT, R0, 0x4, PT ;  /* 0x000000040000780c */ /* 0x000fc80003f25270 */
[----:B0-----:R-:W-:Y:S02]  /*6260*/  SEL R2, RZ, 0x1, P1 ;  /* 0x00000001ff027807 */ /* 0x001fe40000800000 */
[----:B------:R-:W-:Y:S02]  /*6270*/  SEL R0, R0, RZ, P1 ;  /* 0x000000ff00007207 */ /* 0x000fe40000800000 */
[----:B------:R-:W-:-:S03]  /*6280*/  LOP3.LUT R9, R9, R2, RZ, 0x3c, !PT ;  /* 0x0000000209097212 */ /* 0x000fc600078e3cff */
[----:B------:R-:W-:Y:S01]  /*6290*/  IMAD R7, R0, 0x8, R5 ;  /* 0x0000000800077824 */ /* 0x000fe200078e0205 */
[----:B------:R-:W-:Y:S01]  /*62a0*/  SHF.L.U32 R4, R9, 0x1f, RZ ;  /* 0x0000001f09047819 */ /* 0x000fe200000006ff */
[----:B-1----:R-:W-:Y:S06]  /*62b0*/  @!P0 BRA `(.L_x_119) ;  /* 0x0000000000cc8947 */ /* 0x002fec0003800000 */
.L_x_130:
[----:B------:R-:W1:Y:S01]  /*62c0*/  SYNCS.PHASECHK.TRANS64.TRYWAIT P0, [R7+URZ], R4 ;  /* 0x00000004070075a7 */ /* 0x000e62000800017f */
[----:B------:R-:W-:-:S05]  /*62d0*/  VIADD R0, R0, 0x1 ;  /* 0x0000000100007836 */ /* 0x000fca0000000000 */
[----:B------:R-:W-:-:S04]  /*62e0*/  ISETP.NE.AND P1, PT, R0, 0x4, PT ;  /* 0x000000040000780c */ /* 0x000fc80003f25270 */
[----:B------:R-:W-:Y:S02]  /*62f0*/  SEL R2, RZ, 0x1, P1 ;  /* 0x00000001ff027807 */ /* 0x000fe40000800000 */
[----:B------:R-:W-:Y:S02]  /*6300*/  SEL R0, R0, RZ, P1 ;  /* 0x000000ff00007207 */ /* 0x000fe40000800000 */
[----:B------:R-:W-:Y:S01]  /*6310*/  LOP3.LUT R2, R9, R2, RZ, 0x3c, !PT ;  /* 0x0000000209027212 */ /* 0x000fe200078e3cff */
[----:B-1----:R-:W-:Y:S06]  /*6320*/  @!P0 BRA `(.L_x_120) ;  /* 0x0000000000c48947 */ /* 0x002fec0003800000 */
.L_x_131:
[----:B------:R-:W-:Y:S01]  /*6330*/  IMAD R5, R0, 0x8, R5 ;  /* 0x0000000800057824 */ /* 0x000fe200078e0205 */
[----:B------:R-:W-:-:S07]  /*6340*/  SHF.L.U32 R0, R2, 0x1f, RZ ;  /* 0x0000001f02007819 */ /* 0x000fce00000006ff */
.L_x_121:
[----:B--2---:R2:W3:Y:S02]  /*6350*/  SYNCS.PHASECHK.TRANS64.TRYWAIT P0, [R5+URZ], R0 ;  /* 0x00000000050075a7 */ /* 0x0044e4000800017f */
[----:B---3--:R-:W-:Y:S05]  /*6360*/  @!P0 NANOSLEEP.SYNCS 0x989680 ;  /* 0x009896800000895d */ /* 0x008fea0003900000 */
[----:B------:R-:W3:Y:S02]  /*6370*/  @!P0 SYNCS.PHASECHK.TRANS64 P0, [R5+URZ], R0 ;  /* 0x00000000050085a7 */ /* 0x000ee4000800007f */
[----:B---3--:R-:W-:Y:S05]  /*6380*/  @!P0 BRA `(.L_x_121) ;  /* 0xfffffffc00f08947 */ /* 0x008fea000383ffff */
.L_x_116:
[----:B------:R-:W-:Y:S05]  /*6390*/  BSYNC B0 ;  /* 0x0000000000007941 */ /* 0x000fea0003800000 */
.L_x_115:
[----:B------:R-:W-:Y:S05]  /*63a0*/  EXIT ;  /* 0x000000000000794d */ /* 0x000fea0003800000 */
.L_x_21:
[----:B-1----:R1:W2:Y:S02]  /*63b0*/  SYNCS.PHASECHK.TRANS64.TRYWAIT P1, [R3+URZ], R0 ;  /* 0x00000000030075a7 */ /* 0x0022a4000802017f */
[----:B--2---:R-:W-:Y:S05]  /*63c0*/  @!P1 NANOSLEEP.SYNCS 0x989680 ;  /* 0x009896800000995d */ /* 0x004fea0003900000 */
[----:B------:R-:W2:Y:S02]  /*63d0*/  @!P1 SYNCS.PHASECHK.TRANS64 P1, [R3+URZ], R0 ;  /* 0x00000000030095a7 */ /* 0x000ea4000802007f */
[----:B--2---:R-:W-:Y:S05]  /*63e0*/  @!P1 BRA `(.L_x_21) ;  /* 0xfffffffc00f09947 */ /* 0x004fea000383ffff */
[----:B------:R-:W-:Y:S05]  /*63f0*/  BRA `(.L_x_20) ;  /* 0xffffffb000ec7947 */ /* 0x000fea000383ffff */
.L_x_26:
[----:B-1----:R1:W2:Y:S02]  /*6400*/  SYNCS.PHASECHK.TRANS64.TRYWAIT P1, [R5+URZ], R4 ;  /* 0x00000004050075a7 */ /* 0x0022a4000802017f */
[----:B--2---:R-:W-:Y:S05]  /*6410*/  @!P1 NANOSLEEP.SYNCS 0x989680 ;  /* 0x009896800000995d */ /* 0x004fea0003900000 */
[----:B------:R-:W2:Y:S02]  /*6420*/  @!P1 SYNCS.PHASECHK.TRANS64 P1, [R5+URZ], R4 ;  /* 0x00000004050095a7 */ /* 0x000ea4000802007f */
[----:B--2---:R-:W-:Y:S05]  /*6430*/  @!P1 BRA `(.L_x_26) ;  /* 0xfffffffc00f09947 */ /* 0x004fea000383ffff */
[----:B------:R-:W-:Y:S05]  /*6440*/  BRA `(.L_x_25) ;  /* 0xffffffb800387947 */ /* 0x000fea000383ffff */
.L_x_103:
[----:B------:R-:W-:Y:S01]  /*6450*/  BSSY B1, `(.L_x_122) ;  /* 0x0000006000017945 */ /* 0x000fe20003800000 */
[----:B------:R-:W-:-:S07]  /*6460*/  IMAD.MOV.U32 R15, RZ, RZ, -0x1 ;  /* 0xffffffffff0f7424 */ /* 0x000fce00078e00ff */
[----:B------:R-:W-:Y:S05]  /*6470*/  WARPSYNC.COLLECTIVE R15, `(.L_x_123) ;  /* 0x000000000f0c7348 */ /* 0x000fea0003c00000 */
[----:B------:R-:W-:Y:S02]  /*6480*/  ELECT P6, UR62, PT ;  /* 0x00000000003e782f */ /* 0x000fe400038c0000 */
[----:B------:R-:W-:Y:S01]  /*6490*/  MOV R14, UR62 ;  /* 0x0000003e000e7c02 */ /* 0x000fe20008000f00 */
[----:B------:R-:W-:Y:S10]  /*64a0*/  ENDCOLLECTIVE ;  /* 0x000000000000791b */ /* 0x000ff40003800000 */
.L_x_123:
[----:B------:R-:W-:Y:S05]  /*64b0*/  BSYNC B1 ;  /* 0x0000000000017941 */ /* 0x000fea0003800000 */
.L_x_122:
[----:B------:R-:W-:Y:S05]  /*64c0*/  BRA `(.L_x_124) ;  /* 0xfffffff0000c7947 */ /* 0x000fea000383ffff */
.L_x_106:
[----:B-1----:R1:W2:Y:S02]  /*64d0*/  SYNCS.PHASECHK.TRANS64.TRYWAIT P0, [R23+URZ+0x20], R14 ;  /* 0x0000200e170075a7 */ /* 0x0022a4000800017f */
[----:B--2---:R-:W-:Y:S05]  /*64e0*/  @!P0 NANOSLEEP.SYNCS 0x989680 ;  /* 0x009896800000895d */ /* 0x004fea0003900000 */
[----:B------:R-:W2:Y:S02]  /*64f0*/  @!P0 SYNCS.PHASECHK.TRANS64 P0, [R23+URZ+0x20], R14 ;  /* 0x0000200e170085a7 */ /* 0x000ea4000800007f */
[----:B--2---:R-:W-:Y:S05]  /*6500*/  @!P0 BRA `(.L_x_106) ;  /* 0xfffffffc00f08947 */ /* 0x004fea000383ffff */
[----:B------:R-:W-:Y:S05]  /*6510*/  BRA `(.L_x_125) ;  /* 0xfffffff000447947 */ /* 0x000fea000383ffff */
.L_x_114:
[----:B------:R-:W-:Y:S01]  /*6520*/  BSSY B0, `(.L_x_126) ;  /* 0x0000006000007945 */ /* 0x000fe20003800000 */
[----:B------:R-:W-:-:S07]  /*6530*/  IMAD.MOV.U32 R15, RZ, RZ, -0x1 ;  /* 0xffffffffff0f7424 */ /* 0x000fce00078e00ff */
[----:B------:R-:W-:Y:S05]  /*6540*/  WARPSYNC.COLLECTIVE R15, `(.L_x_127) ;  /* 0x000000000f0c7348 */ /* 0x000fea0003c00000 */
[----:B------:R-:W-:Y:S02]  /*6550*/  ELECT P6, UR62, PT ;  /* 0x00000000003e782f */ /* 0x000fe400038c0000 */
[----:B------:R-:W-:Y:S01]  /*6560*/  MOV R14, UR62 ;  /* 0x0000003e000e7c02 */ /* 0x000fe20008000f00 */
[----:B------:R-:W-:Y:S10]  /*6570*/  ENDCOLLECTIVE ;  /* 0x000000000000791b */ /* 0x000ff40003800000 */
.L_x_127:
[----:B------:R-:W-:Y:S05]  /*6580*/  BSYNC B0 ;  /* 0x0000000000007941 */ /* 0x000fea0003800000 */
.L_x_126:
[----:B------:R-:W-:Y:S05]  /*6590*/  BRA `(.L_x_128) ;  /* 0xfffffff800d07947 */ /* 0x000fea000383ffff */
.L_x_118:
[----:B0-----:R0:W1:Y:S02]  /*65a0*/  SYNCS.PHASECHK.TRANS64.TRYWAIT P0, [R7+URZ], R2 ;  /* 0x00000002070075a7 */ /* 0x001064000800017f */
[----:B-1----:R-:W-:Y:S05]  /*65b0*/  @!P0 NANOSLEEP.SYNCS 0x989680 ;  /* 0x009896800000895d */ /* 0x002fea0003900000 */
[----:B------:R-:W1:Y:S02]  /*65c0*/  @!P0 SYNCS.PHASECHK.TRANS64 P0, [R7+URZ], R2 ;  /* 0x00000002070085a7 */ /* 0x000e64000800007f */
[----:B-1----:R-:W-:Y:S05]  /*65d0*/  @!P0 BRA `(.L_x_118) ;  /* 0xfffffffc00f08947 */ /* 0x002fea000383ffff */
[----:B------:R-:W-:Y:S05]  /*65e0*/  BRA `(.L_x_129) ;  /* 0xfffffffc00107947 */ /* 0x000fea000383ffff */
.L_x_119:
[----:B0-----:R0:W1:Y:S02]  /*65f0*/  SYNCS.PHASECHK.TRANS64.TRYWAIT P0, [R6+URZ], R3 ;  /* 0x00000003060075a7 */ /* 0x001064000800017f */
[----:B-1----:R-:W-:Y:S05]  /*6600*/  @!P0 NANOSLEEP.SYNCS 0x989680 ;  /* 0x009896800000895d */ /* 0x002fea0003900000 */
[----:B------:R-:W1:Y:S02]  /*6610*/  @!P0 SYNCS.PHASECHK.TRANS64 P0, [R6+URZ], R3 ;  /* 0x00000003060085a7 */ /* 0x000e64000800007f */
[----:B-1----:R-:W-:Y:S05]  /*6620*/  @!P0 BRA `(.L_x_119) ;  /* 0xfffffffc00f08947 */ /* 0x002fea000383ffff */
[----:B------:R-:W-:Y:S05]  /*6630*/  BRA `(.L_x_130) ;  /* 0xfffffffc00207947 */ /* 0x000fea000383ffff */
.L_x_120:
[----:B-1----:R1:W2:Y:S02]  /*6640*/  SYNCS.PHASECHK.TRANS64.TRYWAIT P0, [R7+URZ], R4 ;  /* 0x00000004070075a7 */ /* 0x0022a4000800017f */
[----:B--2---:R-:W-:Y:S05]  /*6650*/  @!P0 NANOSLEEP.SYNCS 0x989680 ;  /* 0x009896800000895d */ /* 0x004fea0003900000 */
[----:B------:R-:W2:Y:S02]  /*6660*/  @!P0 SYNCS.PHASECHK.TRANS64 P0, [R7+URZ], R4 ;  /* 0x00000004070085a7 */ /* 0x000ea4000800007f */
[----:B--2---:R-:W-:Y:S05]  /*6670*/  @!P0 BRA `(.L_x_120) ;  /* 0xfffffffc00f08947 */ /* 0x004fea000383ffff */
[----:B------:R-:W-:Y:S05]  /*6680*/  BRA `(.L_x_131) ;  /* 0xfffffffc00287947 */ /* 0x000fea000383ffff */
.L_x_132:
[----:B------:R-:W-:-:S00]  /*6690*/  BRA `(.L_x_132) ;  /* 0xfffffffc00fc7947 */ /* 0x000fc0000383ffff */
[----:B------:R-:W-:-:S00]  /*66a0*/  NOP ;  /* 0x0000000000007918 */ /* 0x000fc00000000000 */
        /* <DEDUP_REMOVED lines=13> */
.L_x_133:


//--------------------- .nv.global.init           --------------------------
	.section	.nv.global.init,"aw",@progbits
.nv.global.init:
	.type		$str$22,@object
	.size		$str$22,($str$23 - $str$22)
$str$22:
        /*0000*/ 	.byte	0x6b, 0x5f, 0x74, 0x69, 0x6c, 0x65, 0x5f, 0x63, 0x6f, 0x75, 0x6e, 0x74, 0x20, 0x3e, 0x3d, 0x20
        /*0010*/ 	.byte	0x31, 0x00
	.type		$str$23,@object
	.size		$str$23,(__unnamed_1 - $str$23)
$str$23:
        /*0012*/ 	.byte	0x2f, 0x74, 0x6d, 0x70, 0x2f, 0x63, 0x75, 0x74, 0x6c, 0x61, 0x73, 0x73, 0x5f, 0x73, 0x77, 0x65
        /*0022*/ 	.byte	0x65, 0x70, 0x5f, 0x73, 0x72, 0x63, 0x2f, 0x69, 0x6e, 0x63, 0x6c, 0x75, 0x64, 0x65, 0x2f, 0x63
        /*0032*/ 	.byte	0x75, 0x74, 0x6c, 0x61, 0x73, 0x73, 0x2f, 0x67, 0x65, 0x6d, 0x6d, 0x2f, 0x63, 0x6f, 0x6c, 0x6c
        /*0042*/ 	.byte	0x65, 0x63, 0x74, 0x69, 0x76, 0x65, 0x2f, 0x73, 0x6d, 0x39, 0x30, 0x5f, 0x6d, 0x6d, 0x61, 0x5f
        /*0052*/ 	.byte	0x74, 0x6d, 0x61, 0x5f, 0x67, 0x6d, 0x6d, 0x61, 0x5f, 0x73, 0x73, 0x5f, 0x77, 0x61, 0x72, 0x70
        /*0062*/ 	.byte	0x73, 0x70, 0x65, 0x63, 0x69, 0x61, 0x6c, 0x69, 0x7a, 0x65, 0x64, 0x2e, 0x68, 0x70, 0x70, 0x00
	.type		__unnamed_1,@object
	.size		__unnamed_1,(.L_0 - __unnamed_1)
__unnamed_1:
        /*0072*/ 	.byte	0x76, 0x6f, 0x69, 0x64, 0x20, 0x63, 0x75, 0x74, 0x6c, 0x61, 0x73, 0x73, 0x3a, 0x3a, 0x67, 0x65
        /* <DEDUP_REMOVED lines=180> */
        /*0bc2*/ 	.byte	0x65, 0x3a, 0x3a, 0x69, 0x64, 0x65, 0x6e, 0x74, 0x69, 0x74, 0x79, 0x5d, 0x00
.L_0:


//--------------------- .nv.shared._ZN7cutlass13device_kernelINS_4gemm6kernel13GemmUniversalIN4cute5tupleIJiiiiEEENS1_10collective13CollectiveMmaINS1_34MainloopSm90TmaGmmaWarpSpecializedILi4ENS5_IJNS4_1CILi2EEENSA_ILi1EEESC_EEENS1_35KernelTmaWarpSpecializedCooperativeEEENS5_IJNSA_ILi128EEENSA_ILi64EEESG_EEENS_10bfloat16_tENS5_IJlSC_lEEESJ_SK_NS4_8TiledMMAINS4_8MMA_AtomIJNS4_4SM904GMMA27MMA_64x64x16_F32BF16BF16_SSILNSO_5MajorE0ELSQ_0ELNSO_7ScaleInE1ELSR_1EEEEEENS4_6LayoutISD_NS5_IJSC_NSA_ILi0EEESV_EEEEENS5_IJNS4_10UnderscoreESY_SY_EEEEENS4_13SM90_TMA_LOADENS4_14ComposedLayoutINS4_7SwizzleILi3ELi4ELi3EEENS4_18smem_ptr_flag_bitsILi16EEENSU_INS5_IJNSA_ILi8EEESH_EEENS5_IJSH_SC_EEEEEEEvNS4_8identityENS4_23SM90_TMA_LOAD_MULTICASTES1B_vS1C_EENS_8epilogue10collective6detail29Sm90TmaWarpSpecializedAdapterINS1G_15DefaultEpilogueISJ_SK_SK_NS1F_6thread17LinearCombinationISJ_Li1EffLNS1K_9ScaleType4KindE0ELNS_15FloatRoundStyleE2ESJ_EENS1_15EpilogueDefaultEEEEEvvEEEEvNT_6ParamsE --------------------------
	.section	.nv.shared._ZN7cutlass13device_kernelINS_4gemm6kernel13GemmUniversalIN4cute5tupleIJiiiiEEENS1_10collective13CollectiveMmaINS1_34MainloopSm90TmaGmmaWarpSpecializedILi4ENS5_IJNS4_1CILi2EEENSA_ILi1EEESC_EEENS1_35KernelTmaWarpSpecializedCooperativeEEENS5_IJNSA_ILi128EEENSA_ILi64EEESG_EEENS_10bfloat16_tENS5_IJlSC_lEEESJ_SK_NS4_8TiledMMAINS4_8MMA_AtomIJNS4_4SM904GMMA27MMA_64x64x16_F32BF16BF16_SSILNSO_5MajorE0ELSQ_0ELNSO_7ScaleInE1ELSR_1EEEEEENS4_6LayoutISD_NS5_IJSC_NSA_ILi0EEESV_EEEEENS5_IJNS4_10UnderscoreESY_SY_EEEEENS4_13SM90_TMA_LOADENS4_14ComposedLayoutINS4_7SwizzleILi3ELi4ELi3EEENS4_18smem_ptr_flag_bitsILi16EEENSU_INS5_IJNSA_ILi8EEESH_EEENS5_IJSH_SC_EEEEEEEvNS4_8identityENS4_23SM90_TMA_LOAD_MULTICASTES1B_vS1C_EENS_8epilogue10collective6detail29Sm90TmaWarpSpecializedAdapterINS1G_15DefaultEpilogueISJ_SK_SK_NS1F_6thread17LinearCombinationISJ_Li1EffLNS1K_9ScaleType4KindE0ELNS_15FloatRoundStyleE2ESJ_EENS1_15EpilogueDefaultEEEEEvvEEEEvNT_6ParamsE,"aw",@nobits
	.sectionflags	@""
	.align	16
	.zero		1024


//--------------------- .nv.shared.reserved.0     --------------------------
	.section	.nv.shared.reserved.0,"aw",@nobits
	.weak		__nv_reservedSMEM_offset_0_alias
	.size		__nv_reservedSMEM_offset_0_alias, 0, 0
	.other		__nv_reservedSMEM_offset_0_alias,@"STO_CUDA_RESERVED_SHARED STV_DEFAULT"
__nv_reservedSMEM_offset_0_alias:
	.zero		0


//--------------------- .nv.global                --------------------------
	.section	.nv.global,"aw",@nobits
.nv.global:
	.type		_ZN40_INTERNAL_c2c4a3ad_4_k_cu_0e74b1a8_103864cute1_E,@object
	.size		_ZN40_INTERNAL_c2c4a3ad_4_k_cu_0e74b1a8_103864cute1_E,(_ZN40_INTERNAL_c2c4a3ad_4_k_cu_0e74b1a8_103864cuda3std3__45__cpo6cbeginE - _ZN40_INTERNAL_c2c4a3ad_4_k_cu_0e74b1a8_103864cute1_E)
_ZN40_INTERNAL_c2c4a3ad_4_k_cu_0e74b1a8_103864cute1_E:
	.zero		1
	.type		_ZN40_INTERNAL_c2c4a3ad_4_k_cu_0e74b1a8_103864cuda3std3__45__cpo6cbeginE,@object
	.size		_ZN40_INTERNAL_c2c4a3ad_4_k_cu_0e74b1a8_103864cuda3std3__45__cpo6cbeginE,(_ZN40_INTERNAL_c2c4a3ad_4_k_cu_0e74b1a8_103864cuda3std3__48in_placeE - _ZN40_INTERNAL_c2c4a3ad_4_k_cu_0e74b1a8_103864cuda3std3__45__cpo6cbeginE)
_ZN40_INTERNAL_c2c4a3ad_4_k_cu_0e74b1a8_103864cuda3std3__45__cpo6cbeginE:
	.zero		1
	.type		_ZN40_INTERNAL_c2c4a3ad_4_k_cu_0e74b1a8_103864cuda3std3__48in_placeE,@object
	.size		_ZN40_INTERNAL_c2c4a3ad_4_k_cu_0e74b1a8_103864cuda3std3__48in_placeE,(_ZN40_INTERNAL_c2c4a3ad_4_k_cu_0e74b1a8_103864cuda3std6ranges3__45__cpo9iter_moveE - _ZN40_INTERNAL_c2c4a3ad_4_k_cu_0e74b1a8_103864cuda3std3__48in_placeE)
_ZN40_INTERNAL_c2c4a3ad_4_k_cu_0e74b1a8_103864cuda3std3__48in_placeE:
	.zero		1
	.type		_ZN40_INTERNAL_c2c4a3ad_4_k_cu_0e74b1a8_103864cuda3std6ranges3__45__cpo9iter_moveE,@object
	.size		_ZN40_INTERNAL_c2c4a3ad_4_k_cu_0e74b1a8_103864cuda3std6ranges3__45__cpo9iter_moveE,(_ZN40_INTERNAL_c2c4a3ad_4_k_cu_0e74b1a8_103864cuda3std3__45__cpo5beginE - _ZN40_INTERNAL_c2c4a3ad_4_k_cu_0e74b1a8_103864cuda3std6ranges3__45__cpo9iter_moveE)
_ZN40_INTERNAL_c2c4a3ad_4_k_cu_0e74b1a8_103864cuda3std6ranges3__45__cpo9iter_moveE:
	.zero		1
	.type		_ZN40_INTERNAL_c2c4a3ad_4_k_cu_0e74b1a8_103864cuda3std3__45__cpo5beginE,@object
	.size		_ZN40_INTERNAL_c2c4a3ad_4_k_cu_0e74b1a8_103864cuda3std3__45__cpo5beginE,(_ZN40_INTERNAL_c2c4a3ad_4_k_cu_0e74b1a8_103864cuda3std3__442_GLOBAL__N__c2c4a3ad_4_k_cu_0e74b1a8_103866ignoreE - _ZN40_INTERNAL_c2c4a3ad_4_k_cu_0e74b1a8_103864cuda3std3__45__cpo5beginE)
_ZN40_INTERNAL_c2c4a3ad_4_k_cu_0e74b1a8_103864cuda3std3__45__cpo5beginE:
	.zero		1
	.type		_ZN40_INTERNAL_c2c4a3ad_4_k_cu_0e74b1a8_103864cuda3std3__442_GLOBAL__N__c2c4a3ad_4_k_cu_0e74b1a8_103866ignoreE,@object
	.size		_ZN40_INTERNAL_c2c4a3ad_4_k_cu_0e74b1a8_103864cuda3std3__442_GLOBAL__N__c2c4a3ad_4_k_cu_0e74b1a8_103866ignoreE,(_ZN40_INTERNAL_c2c4a3ad_4_k_cu_0e74b1a8_103864cute7productE - _ZN40_INTERNAL_c2c4a3ad_4_k_cu_0e74b1a8_103864cuda3std3__442_GLOBAL__N__c2c4a3ad_4_k_cu_0e74b1a8_103866ignoreE)
_ZN40_INTERNAL_c2c4a3ad_4_k_cu_0e74b1a8_103864cuda3std3__442_GLOBAL__N__c2c4a3ad_4_k_cu_0e74b1a8_103866ignoreE:
	.zero		1
	.type		_ZN40_INTERNAL_c2c4a3ad_4_k_cu_0e74b1a8_103864cute7productE,@object
	.size		_ZN40_INTERNAL_c2c4a3ad_4_k_cu_0e74b1a8_103864cute7productE,(_ZN40_INTERNAL_c2c4a3ad_4_k_cu_0e74b1a8_103864cuda3std3__45__cpo3endE - _ZN40_INTERNAL_c2c4a3ad_4_k_cu_0e74b1a8_103864cute7productE)
_ZN40_INTERNAL_c2c4a3ad_4_k_cu_0e74b1a8_103864cute7productE:
	.zero		1
	.type		_ZN40_INTERNAL_c2c4a3ad_4_k_cu_0e74b1a8_103864cuda3std3__45__cpo3endE,@object
	.size		_ZN40_INTERNAL_c2c4a3ad_4_k_cu_0e74b1a8_103864cuda3std3__45__cpo3endE,(_ZN40_INTERNAL_c2c4a3ad_4_k_cu_0e74b1a8_103864cuda3std3__419piecewise_constructE - _ZN40_INTERNAL_c2c4a3ad_4_k_cu_0e74b1a8_103864cuda3std3__45__cpo3endE)
_ZN40_INTERNAL_c2c4a3ad_4_k_cu_0e74b1a8_103864cuda3std3__45__cpo3endE:
	.zero		1
	.type		_ZN40_INTERNAL_c2c4a3ad_4_k_cu_0e74b1a8_103864cuda3std3__419piecewise_constructE,@object
	.size		_ZN40_INTERNAL_c2c4a3ad_4_k_cu_0e74b1a8_103864cuda3std3__419piecewise_constructE,(_ZN40_INTERNAL_c2c4a3ad_4_k_cu_0e74b1a8_103864cuda3std3__45__cpo4cendE - _ZN40_INTERNAL_c2c4a3ad_4_k_cu_0e74b1a8_103864cuda3std3__419piecewise_constructE)
_ZN40_INTERNAL_c2c4a3ad_4_k_cu_0e74b1a8_103864cuda3std3__419piecewise_constructE:
	.zero		1
	.type		_ZN40_INTERNAL_c2c4a3ad_4_k_cu_0e74b1a8_103864cuda3std3__45__cpo4cendE,@object
	.size		_ZN40_INTERNAL_c2c4a3ad_4_k_cu_0e74b1a8_103864cuda3std3__45__cpo4cendE,(_ZN40_INTERNAL_c2c4a3ad_4_k_cu_0e74b1a8_103864cuda3std6ranges3__45__cpo4swapE - _ZN40_INTERNAL_c2c4a3ad_4_k_cu_0e74b1a8_103864cuda3std3__45__cpo4cendE)
_ZN40_INTERNAL_c2c4a3ad_4_k_cu_0e74b1a8_103864cuda3std3__45__cpo4cendE:
	.zero		1
	.type		_ZN40_INTERNAL_c2c4a3ad_4_k_cu_0e74b1a8_103864cuda3std6ranges3__45__cpo4swapE,@object
	.size		_ZN40_INTERNAL_c2c4a3ad_4_k_cu_0e74b1a8_103864cuda3std6ranges3__45__cpo4swapE,(.L_8 - _ZN40_INTERNAL_c2c4a3ad_4_k_cu_0e74b1a8_103864cuda3std6ranges3__45__cpo4swapE)
_ZN40_INTERNAL_c2c4a3ad_4_k_cu_0e74b1a8_103864cuda3std6ranges3__45__cpo4swapE:
	.zero		1
.L_8:


//--------------------- .nv.constant0._ZN7cutlass13device_kernelINS_4gemm6kernel13GemmUniversalIN4cute5tupleIJiiiiEEENS1_10collective13CollectiveMmaINS1_34MainloopSm90TmaGmmaWarpSpecializedILi4ENS5_IJNS4_1CILi2EEENSA_ILi1EEESC_EEENS1_35KernelTmaWarpSpecializedCooperativeEEENS5_IJNSA_ILi128EEENSA_ILi64EEESG_EEENS_10bfloat16_tENS5_IJlSC_lEEESJ_SK_NS4_8TiledMMAINS4_8MMA_AtomIJNS4_4SM904GMMA27MMA_64x64x16_F32BF16BF16_SSILNSO_5MajorE0ELSQ_0ELNSO_7ScaleInE1ELSR_1EEEEEENS4_6LayoutISD_NS5_IJSC_NSA_ILi0EEESV_EEEEENS5_IJNS4_10UnderscoreESY_SY_EEEEENS4_13SM90_TMA_LOADENS4_14ComposedLayoutINS4_7SwizzleILi3ELi4ELi3EEENS4_18smem_ptr_flag_bitsILi16EEENSU_INS5_IJNSA_ILi8EEESH_EEENS5_IJSH_SC_EEEEEEEvNS4_8identityENS4_23SM90_TMA_LOAD_MULTICASTES1B_vS1C_EENS_8epilogue10collective6detail29Sm90TmaWarpSpecializedAdapterINS1G_15DefaultEpilogueISJ_SK_SK_NS1F_6thread17LinearCombinationISJ_Li1EffLNS1K_9ScaleType4KindE0ELNS_15FloatRoundStyleE2ESJ_EENS1_15EpilogueDefaultEEEEEvvEEEEvNT_6ParamsE --------------------------
	.section	.nv.constant0._ZN7cutlass13device_kernelINS_4gemm6kernel13GemmUniversalIN4cute5tupleIJiiiiEEENS1_10collective13CollectiveMmaINS1_34MainloopSm90TmaGmmaWarpSpecializedILi4ENS5_IJNS4_1CILi2EEENSA_ILi1EEESC_EEENS1_35KernelTmaWarpSpecializedCooperativeEEENS5_IJNSA_ILi128EEENSA_ILi64EEESG_EEENS_10bfloat16_tENS5_IJlSC_lEEESJ_SK_NS4_8TiledMMAINS4_8MMA_AtomIJNS4_4SM904GMMA27MMA_64x64x16_F32BF16BF16_SSILNSO_5MajorE0ELSQ_0ELNSO_7ScaleInE1ELSR_1EEEEEENS4_6LayoutISD_NS5_IJSC_NSA_ILi0EEESV_EEEEENS5_IJNS4_10UnderscoreESY_SY_EEEEENS4_13SM90_TMA_LOADENS4_14ComposedLayoutINS4_7SwizzleILi3ELi4ELi3EEENS4_18smem_ptr_flag_bitsILi16EEENSU_INS5_IJNSA_ILi8EEESH_EEENS5_IJSH_SC_EEEEEEEvNS4_8identityENS4_23SM90_TMA_LOAD_MULTICASTES1B_vS1C_EENS_8epilogue10collective6detail29Sm90TmaWarpSpecializedAdapterINS1G_15DefaultEpilogueISJ_SK_SK_NS1F_6thread17LinearCombinationISJ_Li1EffLNS1K_9ScaleType4KindE0ELNS_15FloatRoundStyleE2ESJ_EENS1_15EpilogueDefaultEEEEEvvEEEEvNT_6ParamsE,"a",@progbits
	.sectionflags	@""
	.align	4
.nv.constant0._ZN7cutlass13device_kernelINS_4gemm6kernel13GemmUniversalIN4cute5tupleIJiiiiEEENS1_10collective13CollectiveMmaINS1_34MainloopSm90TmaGmmaWarpSpecializedILi4ENS5_IJNS4_1CILi2EEENSA_ILi1EEESC_EEENS1_35KernelTmaWarpSpecializedCooperativeEEENS5_IJNSA_ILi128EEENSA_ILi64EEESG_EEENS_10bfloat16_tENS5_IJlSC_lEEESJ_SK_NS4_8TiledMMAINS4_8MMA_AtomIJNS4_4SM904GMMA27MMA_64x64x16_F32BF16BF16_SSILNSO_5MajorE0ELSQ_0ELNSO_7ScaleInE1ELSR_1EEEEEENS4_6LayoutISD_NS5_IJSC_NSA_ILi0EEESV_EEEEENS5_IJNS4_10UnderscoreESY_SY_EEEEENS4_13SM90_TMA_LOADENS4_14ComposedLayoutINS4_7SwizzleILi3ELi4ELi3EEENS4_18smem_ptr_flag_bitsILi16EEENSU_INS5_IJNSA_ILi8EEESH_EEENS5_IJSH_SC_EEEEEEEvNS4_8identityENS4_23SM90_TMA_LOAD_MULTICASTES1B_vS1C_EENS_8epilogue10collective6detail29Sm90TmaWarpSpecializedAdapterINS1G_15DefaultEpilogueISJ_SK_SK_NS1F_6thread17LinearCombinationISJ_Li1EffLNS1K_9ScaleType4KindE0ELNS_15FloatRoundStyleE2ESJ_EENS1_15EpilogueDefaultEEEEEvvEEEEvNT_6ParamsE:
	.zero		1664


//--------------------- SYMBOLS --------------------------

	.type		.nv.reservedSmem.offset0,@object
	.size		.nv.reservedSmem.offset0,0x4
	.type		__assertfail,@function
